//
// Generated by NVIDIA NVVM Compiler
//
// Compiler Build ID: CL-36424714
// Cuda compilation tools, release 13.0, V13.0.88
// Based on NVVM 20.0.0
//

.version 9.0
.target sm_100
.address_size 64

	// .globl	_Z17_2Dstencil_globalPfS_S_iii
.extern .shared .align 16 .b8 sharedOrig[];

.visible .entry _Z17_2Dstencil_globalPfS_S_iii(
	.param .u64 .ptr .align 1 _Z17_2Dstencil_globalPfS_S_iii_param_0,
	.param .u64 .ptr .align 1 _Z17_2Dstencil_globalPfS_S_iii_param_1,
	.param .u64 .ptr .align 1 _Z17_2Dstencil_globalPfS_S_iii_param_2,
	.param .u32 _Z17_2Dstencil_globalPfS_S_iii_param_3,
	.param .u32 _Z17_2Dstencil_globalPfS_S_iii_param_4,
	.param .u32 _Z17_2Dstencil_globalPfS_S_iii_param_5
)
{
	.reg .pred 	%p<21>;
	.reg .b32 	%r<121>;
	.reg .b32 	%f<142>;
	.reg .b64 	%rd<16>;

	ld.param.u64 	%rd3, [_Z17_2Dstencil_globalPfS_S_iii_param_0];
	ld.param.u64 	%rd5, [_Z17_2Dstencil_globalPfS_S_iii_param_2];
	ld.param.u32 	%r27, [_Z17_2Dstencil_globalPfS_S_iii_param_4];
	ld.param.u32 	%r28, [_Z17_2Dstencil_globalPfS_S_iii_param_5];
	cvta.to.global.u64 	%rd1, %rd5;
	mov.u32 	%r1, %tid.x;
	mov.u32 	%r29, %ctaid.x;
	mov.u32 	%r2, %ntid.x;
	mul.lo.s32 	%r3, %r29, %r2;
	mov.u32 	%r4, %tid.y;
	mov.u32 	%r30, %ctaid.y;
	mov.u32 	%r5, %ntid.y;
	mul.lo.s32 	%r6, %r30, %r5;
	mad.lo.s32 	%r7, %r4, %r2, %r1;
	shl.b32 	%r31, %r28, 1;
	add.s32 	%r8, %r31, %r2;
	add.s32 	%r32, %r31, %r5;
	mul.lo.s32 	%r9, %r8, %r32;
	shl.b32 	%r33, %r9, 2;
	mov.u32 	%r120, sharedOrig;
	add.s32 	%r117, %r120, %r33;
	add.s32 	%r11, %r117, %r33;
	setp.ge.s32 	%p1, %r7, %r9;
	@%p1 bra 	$L__BB0_3;
	sub.s32 	%r12, %r3, %r28;
	sub.s32 	%r13, %r6, %r28;
	mul.lo.s32 	%r14, %r2, %r5;
	cvta.to.global.u64 	%rd2, %rd3;
	mov.u32 	%r115, %r7;
$L__BB0_2:
	ld.param.u32 	%r113, [_Z17_2Dstencil_globalPfS_S_iii_param_3];
	div.s32 	%r35, %r115, %r8;
	mul.lo.s32 	%r36, %r35, %r8;
	sub.s32 	%r37, %r115, %r36;
	add.s32 	%r38, %r12, %r37;
	add.s32 	%r39, %r13, %r35;
	setp.gt.s32 	%p2, %r38, -1;
	setp.lt.s32 	%p3, %r38, %r113;
	selp.b32 	%r40, %r38, 0, %p3;
	selp.b32 	%r41, %r40, 0, %p2;
	shr.u32 	%r42, %r38, 31;
	add.s32 	%r43, %r42, %r38;
	setp.ge.s32 	%p4, %r38, %r113;
	selp.s32 	%r44, -1, 0, %p4;
	add.s32 	%r45, %r43, %r44;
	setp.lt.s32 	%p5, %r38, 0;
	selp.b32 	%r46, %r45, 0, %p4;
	selp.b32 	%r47, %r45, %r46, %p5;
	add.s32 	%r48, %r47, %r41;
	setp.gt.s32 	%p6, %r39, -1;
	setp.lt.s32 	%p7, %r39, %r27;
	selp.b32 	%r49, %r39, 0, %p7;
	selp.b32 	%r50, %r49, 0, %p6;
	shr.u32 	%r51, %r39, 31;
	add.s32 	%r52, %r51, %r39;
	setp.ge.s32 	%p8, %r39, %r27;
	selp.s32 	%r53, -1, 0, %p8;
	add.s32 	%r54, %r52, %r53;
	setp.lt.s32 	%p9, %r39, 0;
	selp.b32 	%r55, %r54, 0, %p8;
	selp.b32 	%r56, %r54, %r55, %p9;
	add.s32 	%r57, %r56, %r50;
	mad.lo.s32 	%r58, %r57, %r113, %r48;
	mul.wide.s32 	%rd6, %r58, 4;
	add.s64 	%rd7, %rd2, %rd6;
	ld.global.f32 	%f3, [%rd7];
	shl.b32 	%r59, %r115, 2;
	mov.u32 	%r60, sharedOrig;
	add.s32 	%r61, %r60, %r59;
	st.shared.f32 	[%r61], %f3;
	add.s64 	%rd8, %rd1, %rd6;
	ld.global.f32 	%f4, [%rd8];
	add.s32 	%r62, %r11, %r59;
	st.shared.f32 	[%r62], %f4;
	add.s32 	%r115, %r115, %r14;
	setp.lt.s32 	%p10, %r115, %r9;
	@%p10 bra 	$L__BB0_2;
$L__BB0_3:
	bar.sync 	0;
	setp.lt.s32 	%p11, %r28, 2;
	@%p11 bra 	$L__BB0_9;
	mov.f32 	%f5, 0f3EFE3DC5;
	cvt.sat.f32.f32 	%f6, %f5;
	mov.f32 	%f7, 0f4B400001;
	mov.f32 	%f8, 0f437C0000;
	fma.rm.f32 	%f9, %f6, %f8, %f7;
	add.f32 	%f10, %f9, 0fCB40007F;
	neg.f32 	%f11, %f10;
	fma.rn.f32 	%f12, 0fBF19999A, 0f3FB8AA3B, %f11;
	fma.rn.f32 	%f1, 0fBF19999A, 0f32A57060, %f12;
	mov.u32 	%r118, sharedOrig;
	mov.b32 	%r116, 1;
	ex2.approx.ftz.f32 	%f13, %f1;
$L__BB0_5:
	mov.u32 	%r120, %r117;
	sub.s32 	%r66, %r28, %r116;
	shl.b32 	%r67, %r66, 1;
	add.s32 	%r20, %r67, %r2;
	add.s32 	%r68, %r67, %r5;
	mul.lo.s32 	%r21, %r20, %r68;
	setp.ge.s32 	%p12, %r7, %r21;
	@%p12 bra 	$L__BB0_8;
	mov.f32 	%f14, 0f3EFE3DC5;
	cvt.sat.f32.f32 	%f15, %f14;
	mov.f32 	%f16, 0f4B400001;
	mov.f32 	%f17, 0f437C0000;
	fma.rm.f32 	%f18, %f15, %f17, %f16;
	mov.b32 	%r69, %f18;
	shl.b32 	%r70, %r69, 23;
	mov.b32 	%f19, %r70;
	mul.f32 	%f20, %f13, %f19;
	mov.f32 	%f21, 0f3F800000;
	sub.f32 	%f22, %f21, %f20;
	rcp.rn.f32 	%f2, %f22;
	mov.u32 	%r119, %r7;
$L__BB0_7:
	div.s32 	%r71, %r119, %r20;
	mul.lo.s32 	%r72, %r71, %r20;
	sub.s32 	%r73, %r119, %r72;
	add.s32 	%r74, %r73, %r116;
	add.s32 	%r75, %r71, %r116;
	mul.lo.s32 	%r76, %r75, %r8;
	add.s32 	%r77, %r76, %r74;
	shl.b32 	%r78, %r77, 2;
	add.s32 	%r79, %r118, %r78;
	ld.shared.f32 	%f23, [%r79];
	add.s32 	%r80, %r11, %r78;
	ld.shared.f32 	%f24, [%r80];
	sub.f32 	%f25, %f2, %f24;
	setp.gt.f32 	%p13, %f23, 0f3F800000;
	selp.f32 	%f26, 0f3F800000, 0f00000000, %p13;
	mul.f32 	%f27, %f25, %f26;
	mov.f32 	%f28, 0f3F800000;
	sub.f32 	%f29, %f28, %f26;
	mul.f32 	%f30, %f24, %f29;
	sub.f32 	%f31, %f27, %f30;
	div.rn.f32 	%f32, %f31, 0f437A0000;
	mul.f32 	%f33, %f24, %f24;
	add.f32 	%f34, %f23, 0fC0400000;
	abs.f32 	%f35, %f34;
	mul.f32 	%f36, %f35, 0f4038AA3B;
	ex2.approx.ftz.f32 	%f37, %f36;
	add.f32 	%f38, %f37, 0f3F800000;
	rcp.approx.ftz.f32 	%f39, %f38;
	fma.rn.f32 	%f40, %f39, 0fC0000000, 0f3F800000;
	setp.ge.f32 	%p14, %f35, 0f41102CB4;
	selp.f32 	%f41, 0f3F800000, %f40, %p14;
	copysign.f32 	%f42, %f34, %f41;
	mul.f32 	%f43, %f34, %f34;
	fma.rn.f32 	%f44, %f43, 0f3C80F082, 0fBD563CAE;
	fma.rn.f32 	%f45, %f44, %f43, 0f3E085941;
	fma.rn.f32 	%f46, %f45, %f43, 0fBEAAA9ED;
	fma.rn.f32 	%f47, %f46, %f43, 0f00000000;
	fma.rn.f32 	%f48, %f47, %f34, %f34;
	setp.ge.f32 	%p15, %f35, 0f3F19999A;
	selp.f32 	%f49, %f42, %f48, %p15;
	sub.f32 	%f50, %f28, %f49;
	mul.f32 	%f51, %f23, %f50;
	mul.f32 	%f52, %f23, %f51;
	mul.f32 	%f53, %f52, 0f3F000000;
	mov.f32 	%f54, 0f3FC54FDF;
	sub.f32 	%f55, %f54, %f33;
	mul.f32 	%f56, %f55, %f53;
	sub.f32 	%f57, %f56, %f23;
	div.rn.f32 	%f58, %f57, 0f40A00000;
	ld.shared.f32 	%f59, [%r79+4];
	sub.f32 	%f60, %f59, %f23;
	ld.shared.f32 	%f61, [%r79+-4];
	sub.f32 	%f62, %f23, %f61;
	add.s32 	%r81, %r76, %r8;
	shl.b32 	%r82, %r8, 2;
	add.s32 	%r83, %r79, %r82;
	ld.shared.f32 	%f63, [%r83];
	sub.f32 	%f64, %f63, %f23;
	shl.b32 	%r84, %r8, 1;
	sub.s32 	%r85, %r81, %r84;
	add.s32 	%r86, %r85, %r74;
	shl.b32 	%r87, %r86, 2;
	add.s32 	%r88, %r118, %r87;
	ld.shared.f32 	%f65, [%r88];
	sub.f32 	%f66, %f23, %f65;
	sub.f32 	%f67, %f60, %f62;
	add.f32 	%f68, %f67, %f64;
	sub.f32 	%f69, %f68, %f66;
	fma.rn.f32 	%f70, %f58, 0f3D4CCCCD, %f23;
	mul.f32 	%f71, %f69, 0f3D4CCCCD;
	mul.f32 	%f72, %f71, 0f3A83126F;
	fma.rn.f32 	%f73, %f72, 0f00000000, %f70;
	fma.rn.f32 	%f74, %f32, 0f3D4CCCCD, %f24;
	st.shared.f32 	[%r80], %f74;
	add.s32 	%r89, %r120, %r78;
	st.shared.f32 	[%r89], %f73;
	mad.lo.s32 	%r119, %r2, %r5, %r119;
	setp.lt.s32 	%p16, %r119, %r21;
	@%p16 bra 	$L__BB0_7;
$L__BB0_8:
	bar.sync 	0;
	add.s32 	%r116, %r116, 1;
	setp.ne.s32 	%p17, %r116, %r28;
	mov.u32 	%r117, %r118;
	mov.u32 	%r118, %r120;
	@%p17 bra 	$L__BB0_5;
$L__BB0_9:
	ld.param.u32 	%r114, [_Z17_2Dstencil_globalPfS_S_iii_param_3];
	ld.param.u64 	%rd15, [_Z17_2Dstencil_globalPfS_S_iii_param_2];
	ld.param.u64 	%rd14, [_Z17_2Dstencil_globalPfS_S_iii_param_1];
	add.s32 	%r90, %r3, %r1;
	mov.u32 	%r91, %ctaid.y;
	mad.lo.s32 	%r92, %r91, %r5, %r4;
	cvta.to.global.u64 	%rd9, %rd14;
	rem.u32 	%r93, %r90, %r2;
	add.s32 	%r94, %r93, %r28;
	rem.u32 	%r95, %r92, %r5;
	add.s32 	%r96, %r95, %r28;
	mul.lo.s32 	%r97, %r96, %r8;
	add.s32 	%r98, %r97, %r94;
	shl.b32 	%r99, %r98, 2;
	add.s32 	%r100, %r120, %r99;
	ld.shared.f32 	%f75, [%r100];
	add.s32 	%r101, %r11, %r99;
	ld.shared.f32 	%f76, [%r101];
	mov.f32 	%f77, 0f3EFE3DC5;
	cvt.sat.f32.f32 	%f78, %f77;
	mov.f32 	%f79, 0f4B400001;
	mov.f32 	%f80, 0f437C0000;
	fma.rm.f32 	%f81, %f78, %f80, %f79;
	add.f32 	%f82, %f81, 0fCB40007F;
	neg.f32 	%f83, %f82;
	fma.rn.f32 	%f84, 0fBF19999A, 0f3FB8AA3B, %f83;
	fma.rn.f32 	%f85, 0fBF19999A, 0f32A57060, %f84;
	mov.b32 	%r102, %f81;
	shl.b32 	%r103, %r102, 23;
	mov.b32 	%f86, %r103;
	ex2.approx.ftz.f32 	%f87, %f85;
	mul.f32 	%f88, %f87, %f86;
	mov.f32 	%f89, 0f3F800000;
	sub.f32 	%f90, %f89, %f88;
	rcp.rn.f32 	%f91, %f90;
	sub.f32 	%f92, %f91, %f76;
	setp.gt.f32 	%p18, %f75, 0f3F800000;
	selp.f32 	%f93, 0f3F800000, 0f00000000, %p18;
	mul.f32 	%f94, %f92, %f93;
	sub.f32 	%f95, %f89, %f93;
	mul.f32 	%f96, %f76, %f95;
	sub.f32 	%f97, %f94, %f96;
	div.rn.f32 	%f98, %f97, 0f437A0000;
	mul.f32 	%f99, %f76, %f76;
	add.f32 	%f100, %f75, 0fC0400000;
	abs.f32 	%f101, %f100;
	mul.f32 	%f102, %f101, 0f4038AA3B;
	ex2.approx.ftz.f32 	%f103, %f102;
	add.f32 	%f104, %f103, 0f3F800000;
	rcp.approx.ftz.f32 	%f105, %f104;
	fma.rn.f32 	%f106, %f105, 0fC0000000, 0f3F800000;
	setp.ge.f32 	%p19, %f101, 0f41102CB4;
	selp.f32 	%f107, 0f3F800000, %f106, %p19;
	copysign.f32 	%f108, %f100, %f107;
	mul.f32 	%f109, %f100, %f100;
	fma.rn.f32 	%f110, %f109, 0f3C80F082, 0fBD563CAE;
	fma.rn.f32 	%f111, %f110, %f109, 0f3E085941;
	fma.rn.f32 	%f112, %f111, %f109, 0fBEAAA9ED;
	fma.rn.f32 	%f113, %f112, %f109, 0f00000000;
	fma.rn.f32 	%f114, %f113, %f100, %f100;
	setp.ge.f32 	%p20, %f101, 0f3F19999A;
	selp.f32 	%f115, %f108, %f114, %p20;
	sub.f32 	%f116, %f89, %f115;
	mul.f32 	%f117, %f75, %f116;
	mul.f32 	%f118, %f75, %f117;
	mul.f32 	%f119, %f118, 0f3F000000;
	mov.f32 	%f120, 0f3FC54FDF;
	sub.f32 	%f121, %f120, %f99;
	mul.f32 	%f122, %f121, %f119;
	sub.f32 	%f123, %f122, %f75;
	div.rn.f32 	%f124, %f123, 0f40A00000;
	ld.shared.f32 	%f125, [%r100+4];
	sub.f32 	%f126, %f125, %f75;
	ld.shared.f32 	%f127, [%r100+-4];
	sub.f32 	%f128, %f75, %f127;
	add.s32 	%r104, %r97, %r8;
	shl.b32 	%r105, %r8, 2;
	add.s32 	%r106, %r100, %r105;
	ld.shared.f32 	%f129, [%r106];
	sub.f32 	%f130, %f129, %f75;
	shl.b32 	%r107, %r8, 1;
	sub.s32 	%r108, %r104, %r107;
	add.s32 	%r109, %r108, %r94;
	shl.b32 	%r110, %r109, 2;
	add.s32 	%r111, %r120, %r110;
	ld.shared.f32 	%f131, [%r111];
	sub.f32 	%f132, %f75, %f131;
	sub.f32 	%f133, %f126, %f128;
	add.f32 	%f134, %f133, %f130;
	sub.f32 	%f135, %f134, %f132;
	fma.rn.f32 	%f136, %f124, 0f3D4CCCCD, %f75;
	mul.f32 	%f137, %f135, 0f3D4CCCCD;
	mul.f32 	%f138, %f137, 0f3A83126F;
	fma.rn.f32 	%f139, %f138, 0f00000000, %f136;
	fma.rn.f32 	%f140, %f98, 0f3D4CCCCD, %f76;
	st.shared.f32 	[%r101], %f140;
	mad.lo.s32 	%r112, %r114, %r92, %r90;
	mul.wide.s32 	%rd10, %r112, 4;
	add.s64 	%rd11, %rd9, %rd10;
	st.global.f32 	[%rd11], %f139;
	bar.sync 	0;
	ld.shared.f32 	%f141, [%r101];
	cvta.to.global.u64 	%rd12, %rd15;
	add.s64 	%rd13, %rd12, %rd10;
	st.global.f32 	[%rd13], %f141;
	ret;

}


// ===== COMPILED SASS (sm_100) =====

	.target	sm_100

	.elftype	@"ET_EXEC"


//--------------------- .note.nv.tkinfo           --------------------------
	.section	.note.nv.tkinfo,"",@"SHT_NOTE"
	.sectionflags	@"SHF_NOTE_NV_TKINFO"
	.tkinfo
        /*0018*/ 	.word	0x00000002
        /*0030*/ 	.string	""
        /*0030*/ 	.string	"ptxas"
        /*0030*/ 	.string	"Cuda compilation tools, release 13.0, V13.0.88"
        /*0030*/ 	.string	"Build cuda_13.0.r13.0/compiler.36424714_0"
        /*0030*/ 	.string	"-arch sm_100 -m 64 "



//--------------------- .note.nv.cuinfo           --------------------------
	.section	.note.nv.cuinfo,"",@"SHT_NOTE"
	.sectionflags	@"SHF_NOTE_NV_CUINFO"
        /*0018*/ 	.short	0x0002
        /*001a*/ 	.short	0x0064
        /*001c*/ 	.short	0x0082
	.zero		2


//--------------------- .nv.info                  --------------------------
	.section	.nv.info,"",@"SHT_CUDA_INFO"
	.align	4


	//----- nvinfo : EIATTR_REGCOUNT
	.align		4
        /*0000*/ 	.byte	0x04, 0x2f
        /*0002*/ 	.short	(.L_1 - .L_0)
	.align		4
.L_0:
        /*0004*/ 	.word	index@(_Z17_2Dstencil_globalPfS_S_iii)
        /*0008*/ 	.word	0x0000001d


	//----- nvinfo : EIATTR_FRAME_SIZE
	.align		4
.L_1:
        /*000c*/ 	.byte	0x04, 0x11
        /*000e*/ 	.short	(.L_3 - .L_2)
	.align		4
.L_2:
        /*0010*/ 	.word	index@($__internal_1_$__cuda_sm3x_div_rn_noftz_f32_slowpath)
        /*0014*/ 	.word	0x00000000


	//----- nvinfo : EIATTR_FRAME_SIZE
	.align		4
.L_3:
        /*0018*/ 	.byte	0x04, 0x11
        /*001a*/ 	.short	(.L_5 - .L_4)
	.align		4
.L_4:
        /*001c*/ 	.word	index@($__internal_0_$__cuda_sm20_rcp_rn_f32_slowpath)
        /*0020*/ 	.word	0x00000000


	//----- nvinfo : EIATTR_FRAME_SIZE
	.align		4
.L_5:
        /*0024*/ 	.byte	0x04, 0x11
        /*0026*/ 	.short	(.L_7 - .L_6)
	.align		4
.L_6:
        /*0028*/ 	.word	index@(_Z17_2Dstencil_globalPfS_S_iii)
        /*002c*/ 	.word	0x00000000


	//----- nvinfo : EIATTR_MIN_STACK_SIZE
	.align		4
.L_7:
        /*0030*/ 	.byte	0x04, 0x12
        /*0032*/ 	.short	(.L_9 - .L_8)
	.align		4
.L_8:
        /*0034*/ 	.word	index@(_Z17_2Dstencil_globalPfS_S_iii)
        /*0038*/ 	.word	0x00000000
.L_9:


//--------------------- .nv.compat                --------------------------
	.section	.nv.compat,"",@"SHT_CUDA_COMPAT_INFO"
	.align	4
        /*0000*/ 	.byte	0x02, 0x09, 0x00, 0x00, 0x02, 0x02, 0x01, 0x00, 0x02, 0x05, 0x05, 0x00, 0x03, 0x07, 0x01, 0x01
        /*0010*/ 	.byte	0x02, 0x03, 0x00, 0x00, 0x02, 0x06, 0x01, 0x00, 0x04, 0x0b, 0x08, 0x00, 0x01, 0x00, 0x00, 0x00
        /*0020*/ 	.byte	0x00, 0x00, 0x00, 0x00


//--------------------- .nv.info._Z17_2Dstencil_globalPfS_S_iii --------------------------
	.section	.nv.info._Z17_2Dstencil_globalPfS_S_iii,"",@"SHT_CUDA_INFO"
	.sectionflags	@""
	.align	4


	//----- nvinfo : EIATTR_CUDA_API_VERSION
	.align		4
        /*0000*/ 	.byte	0x04, 0x37
        /*0002*/ 	.short	(.L_11 - .L_10)
.L_10:
        /*0004*/ 	.word	0x00000082


	//----- nvinfo : EIATTR_KPARAM_INFO
	.align		4
.L_11:
        /*0008*/ 	.byte	0x04, 0x17
        /*000a*/ 	.short	(.L_13 - .L_12)
.L_12:
        /*000c*/ 	.word	0x00000000
        /*0010*/ 	.short	0x0005
        /*0012*/ 	.short	0x0020
        /*0014*/ 	.byte	0x00, 0xf0, 0x11, 0x00


	//----- nvinfo : EIATTR_KPARAM_INFO
	.align		4
.L_13:
        /*0018*/ 	.byte	0x04, 0x17
        /*001a*/ 	.short	(.L_15 - .L_14)
.L_14:
        /*001c*/ 	.word	0x00000000
        /*0020*/ 	.short	0x0004
        /*0022*/ 	.short	0x001c
        /*0024*/ 	.byte	0x00, 0xf0, 0x11, 0x00


	//----- nvinfo : EIATTR_KPARAM_INFO
	.align		4
.L_15:
        /*0028*/ 	.byte	0x04, 0x17
        /*002a*/ 	.short	(.L_17 - .L_16)
.L_16:
        /*002c*/ 	.word	0x00000000
        /*0030*/ 	.short	0x0003
        /*0032*/ 	.short	0x0018
        /*0034*/ 	.byte	0x00, 0xf0, 0x11, 0x00


	//----- nvinfo : EIATTR_KPARAM_INFO
	.align		4
.L_17:
        /*0038*/ 	.byte	0x04, 0x17
        /*003a*/ 	.short	(.L_19 - .L_18)
.L_18:
        /*003c*/ 	.word	0x00000000
        /*0040*/ 	.short	0x0002
        /*0042*/ 	.short	0x0010
        /*0044*/ 	.byte	0x00, 0xf5, 0x21, 0x00


	//----- nvinfo : EIATTR_KPARAM_INFO
	.align		4
.L_19:
        /*0048*/ 	.byte	0x04, 0x17
        /*004a*/ 	.short	(.L_21 - .L_20)
.L_20:
        /*004c*/ 	.word	0x00000000
        /*0050*/ 	.short	0x0001
        /*0052*/ 	.short	0x0008
        /*0054*/ 	.byte	0x00, 0xf5, 0x21, 0x00


	//----- nvinfo : EIATTR_KPARAM_INFO
	.align		4
.L_21:
        /*0058*/ 	.byte	0x04, 0x17
        /*005a*/ 	.short	(.L_23 - .L_22)
.L_22:
        /*005c*/ 	.word	0x00000000
        /*0060*/ 	.short	0x0000
        /*0062*/ 	.short	0x0000
        /*0064*/ 	.byte	0x00, 0xf5, 0x21, 0x00


	//----- nvinfo : EIATTR_SPARSE_MMA_MASK
	.align		4
.L_23:
        /*0068*/ 	.byte	0x03, 0x50
        /*006a*/ 	.short	0x0000


	//----- nvinfo : EIATTR_MAXREG_COUNT
	.align		4
        /*006c*/ 	.byte	0x03, 0x1b
        /*006e*/ 	.short	0x00ff


	//----- nvinfo : EIATTR_NUM_BARRIERS
	.align		4
        /*0070*/ 	.byte	0x02, 0x4c
        /*0072*/ 	.byte	0x01
	.zero		1


	//----- nvinfo : EIATTR_MERCURY_ISA_VERSION
	.align		4
        /*0074*/ 	.byte	0x03, 0x5f
        /*0076*/ 	.short	0x0101


	//----- nvinfo : EIATTR_VRC_CTA_INIT_COUNT
	.align		4
        /*0078*/ 	.byte	0x02, 0x4a
	.zero		1
	.zero		1


	//----- nvinfo : EIATTR_EXIT_INSTR_OFFSETS
	.align		4
        /*007c*/ 	.byte	0x04, 0x1c
        /*007e*/ 	.short	(.L_25 - .L_24)


	//   ....[0]....
.L_24:
        /*0080*/ 	.word	0x00001ad0


	//----- nvinfo : EIATTR_CRS_STACK_SIZE
	.align		4
.L_25:
        /*0084*/ 	.byte	0x04, 0x1e
        /*0086*/ 	.short	(.L_27 - .L_26)
.L_26:
        /*0088*/ 	.word	0x00000000


	//----- nvinfo : EIATTR_CBANK_PARAM_SIZE
	.align		4
.L_27:
        /*008c*/ 	.byte	0x03, 0x19
        /*008e*/ 	.short	0x0024


	//----- nvinfo : EIATTR_PARAM_CBANK
	.align		4
        /*0090*/ 	.byte	0x04, 0x0a
        /*0092*/ 	.short	(.L_29 - .L_28)
	.align		4
.L_28:
        /*0094*/ 	.word	index@(.nv.constant0._Z17_2Dstencil_globalPfS_S_iii)
        /*0098*/ 	.short	0x0380
        /*009a*/ 	.short	0x0024


	//----- nvinfo : EIATTR_SW_WAR
	.align		4
.L_29:
        /*009c*/ 	.byte	0x04, 0x36
        /*009e*/ 	.short	(.L_31 - .L_30)
.L_30:
        /*00a0*/ 	.word	0x00000008
.L_31:


//--------------------- .nv.callgraph             --------------------------
	.section	.nv.callgraph,"",@"SHT_CUDA_CALLGRAPH"
	.align	4
	.sectionentsize	8
	.align		4
        /*0000*/ 	.word	0x00000000
	.align		4
        /*0004*/ 	.word	0xffffffff
	.align		4
        /*0008*/ 	.word	0x00000000
	.align		4
        /*000c*/ 	.word	0xfffffffe
	.align		4
        /*0010*/ 	.word	0x00000000
	.align		4
        /*0014*/ 	.word	0xfffffffd
	.align		4
        /*0018*/ 	.word	0x00000000
	.align		4
        /*001c*/ 	.word	0xfffffffc


//--------------------- .text._Z17_2Dstencil_globalPfS_S_iii --------------------------
	.section	.text._Z17_2Dstencil_globalPfS_S_iii,"ax",@progbits
	.align	128
        .global         _Z17_2Dstencil_globalPfS_S_iii
        .type           _Z17_2Dstencil_globalPfS_S_iii,@function
        .size           _Z17_2Dstencil_globalPfS_S_iii,(.L_x_37 - _Z17_2Dstencil_globalPfS_S_iii)
        .other          _Z17_2Dstencil_globalPfS_S_iii,@"STO_CUDA_ENTRY STV_DEFAULT"
_Z17_2Dstencil_globalPfS_S_iii:
.text._Z17_2Dstencil_globalPfS_S_iii:
[----:B------:R-:W-:Y:S01]  /*0000*/  LDC R1, c[0x0][0x37c] ;  /* 0x0000df00ff017b82 */ /* 0x000fe20000000800 */
[----:B------:R-:W0:Y:S01]  /*0010*/  S2R R4, SR_TID.X ;  /* 0x0000000000047919 */ /* 0x000e220000002100 */
[----:B------:R-:W1:Y:S06]  /*0020*/  LDCU UR11, c[0x0][0x360] ;  /* 0x00006c00ff0b77ac */ /* 0x000e6c0008000800 */
[----:B------:R-:W2:Y:S01]  /*0030*/  S2UR UR7, SR_CgaCtaId ;  /* 0x00000000000779c3 */ /* 0x000ea20000008800 */
[----:B------:R-:W-:Y:S01]  /*0040*/  BSSY.RECONVERGENT B0, `(.L_x_0) ;  /* 0x000005d000007945 */ /* 0x000fe20003800200 */
[----:B------:R-:W0:Y:S01]  /*0050*/  S2R R5, SR_TID.Y ;  /* 0x0000000000057919 */ /* 0x000e220000002200 */
[----:B------:R-:W1:Y:S01]  /*0060*/  LDCU UR15, c[0x0][0x3a0] ;  /* 0x00007400ff0f77ac */ /* 0x000e620008000800 */
[----:B------:R-:W3:Y:S04]  /*0070*/  LDCU UR14, c[0x0][0x364] ;  /* 0x00006c80ff0e77ac */ /* 0x000ee80008000800 */
[----:B------:R-:W4:Y:S01]  /*0080*/  S2UR UR5, SR_CTAID.X ;  /* 0x00000000000579c3 */ /* 0x000f220000002500 */
[----:B------:R-:W0:Y:S01]  /*0090*/  LDCU.64 UR12, c[0x0][0x358] ;  /* 0x00006b00ff0c77ac */ /* 0x000e220008000a00 */
[----:B------:R-:W0:Y:S01]  /*00a0*/  LDCU UR18, c[0x0][0x3a0] ;  /* 0x00007400ff1277ac */ /* 0x000e220008000800 */
[----:B------:R-:W0:Y:S01]  /*00b0*/  LDCU.64 UR16, c[0x0][0x398] ;  /* 0x00007300ff1077ac */ /* 0x000e220008000a00 */
[----:B-1----:R-:W-:-:S02]  /*00c0*/  ULEA UR9, UR15, UR11, 0x1 ;  /* 0x0000000b0f097291 */ /* 0x002fc4000f8e08ff */
[----:B---3--:R-:W-:-:S04]  /*00d0*/  ULEA UR4, UR15, UR14, 0x1 ;  /* 0x0000000e0f047291 */ /* 0x008fc8000f8e08ff */
[----:B------:R-:W-:-:S03]  /*00e0*/  UIMAD UR6, UR9, UR4, URZ ;  /* 0x00000004090672a4 */ /* 0x000fc6000f8e02ff */
[----:B------:R-:W-:Y:S01]  /*00f0*/  UMOV UR4, 0x400 ;  /* 0x0000040000047882 */ /* 0x000fe20000000000 */
[----:B0-----:R-:W-:Y:S01]  /*0100*/  IMAD R6, R5, UR11, R4 ;  /* 0x0000000b05067c24 */ /* 0x001fe2000f8e0204 */
[----:B--2---:R-:W-:Y:S02]  /*0110*/  ULEA UR7, UR7, UR4, 0x18 ;  /* 0x0000000407077291 */ /* 0x004fe4000f8ec0ff */
[----:B----4-:R-:W-:Y:S02]  /*0120*/  UIMAD UR4, UR5, UR11, URZ ;  /* 0x0000000b050472a4 */ /* 0x010fe4000f8e02ff */
[----:B------:R-:W-:Y:S01]  /*0130*/  ISETP.GE.AND P0, PT, R6, UR6, PT ;  /* 0x0000000606007c0c */ /* 0x000fe2000bf06270 */
[----:B------:R-:W-:-:S04]  /*0140*/  ULEA UR8, UR6, UR7, 0x2 ;  /* 0x0000000706087291 */ /* 0x000fc8000f8e10ff */
[----:B------:R-:W-:-:S08]  /*0150*/  ULEA UR10, UR6, UR8, 0x2 ;  /* 0x00000008060a7291 */ /* 0x000fd0000f8e10ff */
[----:B------:R-:W-:Y:S05]  /*0160*/  @P0 BRA `(.L_x_1) ;  /* 0x0000000400280947 */ /* 0x000fea0003800000 */
[----:B------:R-:W-:Y:S01]  /*0170*/  IABS R0, UR9 ;  /* 0x0000000900007c13 */ /* 0x000fe20008000000 */
[----:B------:R-:W0:Y:S01]  /*0180*/  S2UR UR5, SR_CTAID.Y ;  /* 0x00000000000579c3 */ /* 0x000e220000002600 */
[----:B------:R-:W-:Y:S02]  /*0190*/  ISETP.NE.AND P0, PT, RZ, UR9, PT ;  /* 0x00000009ff007c0c */ /* 0x000fe4000bf05270 */
[----:B------:R-:W1:Y:S01]  /*01a0*/  I2F.RP R7, R0 ;  /* 0x0000000000077306 */ /* 0x000e620000209400 */
[----:B------:R-:W-:-:S04]  /*01b0*/  MOV R15, R6 ;  /* 0x00000006000f7202 */ /* 0x000fc80000000f00 */
[----:B------:R-:W2:Y:S08]  /*01c0*/  LDC R12, c[0x0][0x360] ;  /* 0x0000d800ff0c7b82 */ /* 0x000eb00000000800 */
[----:B------:R-:W3:Y:S01]  /*01d0*/  LDC.64 R2, c[0x0][0x390] ;  /* 0x0000e400ff027b82 */ /* 0x000ee20000000a00 */
[----:B-1----:R-:W1:Y:S07]  /*01e0*/  MUFU.RCP R7, R7 ;  /* 0x0000000700077308 */ /* 0x002e6e0000001000 */
[----:B------:R-:W4:Y:S01]  /*01f0*/  LDC.64 R8, c[0x0][0x380] ;  /* 0x0000e000ff087b82 */ /* 0x000f220000000a00 */
[----:B0-----:R-:W-:-:S02]  /*0200*/  UIMAD UR5, UR5, UR14, URZ ;  /* 0x0000000e050572a4 */ /* 0x001fc4000f8e02ff */
[----:B--2---:R-:W-:Y:S01]  /*0210*/  IMAD R12, R12, UR14, RZ ;  /* 0x0000000e0c0c7c24 */ /* 0x004fe2000f8e02ff */
[----:B-1----:R-:W-:-:S04]  /*0220*/  IADD3 R10, PT, PT, R7, 0xffffffe, RZ ;  /* 0x0ffffffe070a7810 */ /* 0x002fc80007ffe0ff */
[----:B------:R0:W1:Y:S02]  /*0230*/  F2I.FTZ.U32.TRUNC.NTZ R11, R10 ;  /* 0x0000000a000b7305 */ /* 0x000064000021f000 */
[----:B0-----:R-:W-:Y:S02]  /*0240*/  HFMA2 R10, -RZ, RZ, 0, 0 ;  /* 0x00000000ff0a7431 */ /* 0x001fe400000001ff */
[----:B-1----:R-:W-:-:S04]  /*0250*/  IMAD.MOV R13, RZ, RZ, -R11 ;  /* 0x000000ffff0d7224 */ /* 0x002fc800078e0a0b */
[----:B------:R-:W-:-:S04]  /*0260*/  IMAD R13, R13, R0, RZ ;  /* 0x000000000d0d7224 */ /* 0x000fc800078e02ff */
[----:B------:R-:W-:Y:S01]  /*0270*/  IMAD.HI.U32 R7, R11, R13, R10 ;  /* 0x0000000d0b077227 */ /* 0x000fe200078e000a */
[----:B------:R-:W-:-:S03]  /*0280*/  LOP3.LUT R11, RZ, UR9, RZ, 0x33, !PT ;  /* 0x00000009ff0b7c12 */ /* 0x000fc6000f8e33ff */
[----:B------:R-:W-:-:S05]  /*0290*/  IMAD.U32 R10, RZ, RZ, UR15 ;  /* 0x0000000fff0a7e24 */ /* 0x000fca000f8e00ff */
[C---:B------:R-:W-:Y:S02]  /*02a0*/  IADD3 R13, PT, PT, -R10.reuse, UR4, RZ ;  /* 0x000000040a0d7c10 */ /* 0x040fe4000fffe1ff */
[----:B---34-:R-:W-:-:S07]  /*02b0*/  IADD3 R10, PT, PT, -R10, UR5, RZ ;  /* 0x000000050a0a7c10 */ /* 0x018fce000fffe1ff */
.L_x_2:
[----:B------:R-:W-:Y:S02]  /*02c0*/  IABS R14, UR9 ;  /* 0x00000009000e7c13 */ /* 0x000fe40008000000 */
[----:B------:R-:W-:-:S03]  /*02d0*/  IABS R17, R15 ;  /* 0x0000000f00117213 */ /* 0x000fc60000000000 */
[----:B0-----:R-:W-:Y:S02]  /*02e0*/  IMAD.MOV R16, RZ, RZ, -R14 ;  /* 0x000000ffff107224 */ /* 0x001fe400078e0a0e */
[----:B------:R-:W-:-:S04]  /*02f0*/  IMAD.HI.U32 R14, R7, R17, RZ ;  /* 0x00000011070e7227 */ /* 0x000fc800078e00ff */
[----:B------:R-:W-:Y:S01]  /*0300*/  IMAD R17, R14, R16, R17 ;  /* 0x000000100e117224 */ /* 0x000fe200078e0211 */
[----:B------:R-:W-:-:S04]  /*0310*/  IABS R16, UR9 ;  /* 0x0000000900107c13 */ /* 0x000fc80008000000 */
[----:B------:R-:W-:-:S13]  /*0320*/  ISETP.GT.U32.AND P2, PT, R0, R17, PT ;  /* 0x000000110000720c */ /* 0x000fda0003f44070 */
[----:B------:R-:W-:Y:S01]  /*0330*/  @!P2 IADD3 R17, PT, PT, R17, -R16, RZ ;  /* 0x800000101111a210 */ /* 0x000fe20007ffe0ff */
[----:B------:R-:W-:Y:S01]  /*0340*/  @!P2 VIADD R14, R14, 0x1 ;  /* 0x000000010e0ea836 */ /* 0x000fe20000000000 */
[----:B------:R-:W-:Y:S02]  /*0350*/  LOP3.LUT R16, R15, UR9, RZ, 0x3c, !PT ;  /* 0x000000090f107c12 */ /* 0x000fe4000f8e3cff */
[----:B------:R-:W-:Y:S02]  /*0360*/  ISETP.GE.U32.AND P1, PT, R17, R0, PT ;  /* 0x000000001100720c */ /* 0x000fe40003f26070 */
[----:B------:R-:W-:-:S11]  /*0370*/  ISETP.GE.AND P3, PT, R16, RZ, PT ;  /* 0x000000ff1000720c */ /* 0x000fd60003f66270 */
[----:B------:R-:W-:-:S05]  /*0380*/  @P1 IADD3 R14, PT, PT, R14, 0x1, RZ ;  /* 0x000000010e0e1810 */ /* 0x000fca0007ffe0ff */
[----:B------:R-:W-:-:S05]  /*0390*/  @!P3 IMAD.MOV R14, RZ, RZ, -R14 ;  /* 0x000000ffff0eb224 */ /* 0x000fca00078e0a0e */
[----:B------:R-:W-:-:S04]  /*03a0*/  SEL R17, R11, R14, !P0 ;  /* 0x0000000e0b117207 */ /* 0x000fc80004000000 */
[----:B------:R-:W-:Y:S01]  /*03b0*/  IADD3 R14, PT, PT, -R17, RZ, RZ ;  /* 0x000000ff110e7210 */ /* 0x000fe20007ffe1ff */
[----:B------:R-:W-:-:S04]  /*03c0*/  IMAD.IADD R17, R10, 0x1, R17 ;  /* 0x000000010a117824 */ /* 0x000fc800078e0211 */
[----:B------:R-:W-:Y:S01]  /*03d0*/  IMAD R14, R14, UR9, R15 ;  /* 0x000000090e0e7c24 */ /* 0x000fe2000f8e020f */
[C---:B------:R-:W-:Y:S02]  /*03e0*/  ISETP.GE.AND P3, PT, R17.reuse, UR17, PT ;  /* 0x0000001111007c0c */ /* 0x040fe4000bf66270 */
[----:B------:R-:W-:Y:S02]  /*03f0*/  ISETP.GE.AND P4, PT, R17, RZ, PT ;  /* 0x000000ff1100720c */ /* 0x000fe40003f86270 */
[----:B------:R-:W-:Y:S02]  /*0400*/  IADD3 R14, PT, PT, R13, R14, RZ ;  /* 0x0000000e0d0e7210 */ /* 0x000fe40007ffe0ff */
[----:B------:R-:W-:Y:S02]  /*0410*/  LEA.HI R21, R17, R17, RZ, 0x1 ;  /* 0x0000001111157211 */ /* 0x000fe400078f08ff */
[C---:B------:R-:W-:Y:S02]  /*0420*/  ISETP.GE.AND P1, PT, R14.reuse, UR16, PT ;  /* 0x000000100e007c0c */ /* 0x040fe4000bf26270 */
[C---:B------:R-:W-:Y:S01]  /*0430*/  ISETP.GE.AND P2, PT, R14.reuse, RZ, PT ;  /* 0x000000ff0e00720c */ /* 0x040fe20003f46270 */
[----:B------:R-:W-:Y:S01]  /*0440*/  VIADD R18, R21, 0xffffffff ;  /* 0xffffffff15127836 */ /* 0x000fe20000000000 */
[----:B------:R-:W-:Y:S01]  /*0450*/  ISETP.GE.AND P5, PT, R14, UR16, PT ;  /* 0x000000100e007c0c */ /* 0x000fe2000bfa6270 */
[----:B------:R-:W-:Y:S01]  /*0460*/  @!P3 IMAD.MOV R18, RZ, RZ, R21 ;  /* 0x000000ffff12b224 */ /* 0x000fe200078e0215 */
[----:B------:R-:W-:-:S02]  /*0470*/  ISETP.GE.AND P6, PT, R17, UR17, PT ;  /* 0x0000001111007c0c */ /* 0x000fc4000bfc6270 */
[C---:B------:R-:W-:Y:S02]  /*0480*/  LEA.HI R20, R14.reuse, R14, RZ, 0x1 ;  /* 0x0000000e0e147211 */ /* 0x040fe400078f08ff */
[----:B------:R-:W-:Y:S02]  /*0490*/  SEL R16, R14, RZ, !P5 ;  /* 0x000000ff0e107207 */ /* 0x000fe40006800000 */
[C---:B------:R-:W-:Y:S02]  /*04a0*/  ISETP.GT.AND P5, PT, R17.reuse, -0x1, PT ;  /* 0xffffffff1100780c */ /* 0x040fe40003fa4270 */
[----:B------:R-:W-:Y:S02]  /*04b0*/  IADD3 R19, PT, PT, R20, -0x1, RZ ;  /* 0xffffffff14137810 */ /* 0x000fe40007ffe0ff */
[----:B------:R-:W-:Y:S02]  /*04c0*/  SEL R17, R17, RZ, !P6 ;  /* 0x000000ff11117207 */ /* 0x000fe40007000000 */
[----:B------:R-:W-:-:S02]  /*04d0*/  ISETP.GT.AND P6, PT, R14, -0x1, PT ;  /* 0xffffffff0e00780c */ /* 0x000fc40003fc4270 */
[----:B------:R-:W-:Y:S02]  /*04e0*/  @!P1 IADD3 R19, PT, PT, R20, RZ, RZ ;  /* 0x000000ff14139210 */ /* 0x000fe40007ffe0ff */
[----:B------:R-:W-:Y:S02]  /*04f0*/  SEL R17, R17, RZ, P5 ;  /* 0x000000ff11117207 */ /* 0x000fe40002800000 */
[----:B------:R-:W-:Y:S02]  /*0500*/  @P4 SEL R18, R18, RZ, P3 ;  /* 0x000000ff12124207 */ /* 0x000fe40001800000 */
[----:B------:R-:W-:Y:S02]  /*0510*/  SEL R16, R16, RZ, P6 ;  /* 0x000000ff10107207 */ /* 0x000fe40003000000 */
[----:B------:R-:W-:Y:S01]  /*0520*/  @P2 SEL R19, R19, RZ, P1 ;  /* 0x000000ff13132207 */ /* 0x000fe20000800000 */
[----:B------:R-:W-:-:S03]  /*0530*/  IMAD.IADD R17, R17, 0x1, R18 ;  /* 0x0000000111117824 */ /* 0x000fc600078e0212 */
[----:B------:R-:W-:-:S05]  /*0540*/  IADD3 R16, PT, PT, R16, R19, RZ ;  /* 0x0000001310107210 */ /* 0x000fca0007ffe0ff */
[----:B------:R-:W-:-:S04]  /*0550*/  IMAD R19, R17, UR16, R16 ;  /* 0x0000001011137c24 */ /* 0x000fc8000f8e0210 */
[----:B------:R-:W-:-:S04]  /*0560*/  IMAD.WIDE R16, R19, 0x4, R8 ;  /* 0x0000000413107825 */ /* 0x000fc800078e0208 */
[----:B------:R-:W-:Y:S02]  /*0570*/  IMAD.WIDE R18, R19, 0x4, R2 ;  /* 0x0000000413127825 */ /* 0x000fe400078e0202 */
[----:B------:R-:W2:Y:S04]  /*0580*/  LDG.E R16, desc[UR12][R16.64] ;  /* 0x0000000c10107981 */ /* 0x000ea8000c1e1900 */
[----:B------:R-:W3:Y:S01]  /*0590*/  LDG.E R18, desc[UR12][R18.64] ;  /* 0x0000000c12127981 */ /* 0x000ee2000c1e1900 */
[C---:B------:R-:W-:Y:S02]  /*05a0*/  LEA R21, R15.reuse, UR7, 0x2 ;  /* 0x000000070f157c11 */ /* 0x040fe4000f8e10ff */
[----:B------:R-:W-:Y:S01]  /*05b0*/  LEA R23, R15, UR10, 0x2 ;  /* 0x0000000a0f177c11 */ /* 0x000fe2000f8e10ff */
[----:B------:R-:W-:-:S05]  /*05c0*/  IMAD.IADD R15, R12, 0x1, R15 ;  /* 0x000000010c0f7824 */ /* 0x000fca00078e020f */
[----:B------:R-:W-:Y:S01]  /*05d0*/  ISETP.GE.AND P1, PT, R15, UR6, PT ;  /* 0x000000060f007c0c */ /* 0x000fe2000bf26270 */
[----:B--2---:R0:W-:Y:S04]  /*05e0*/  STS [R21], R16 ;  /* 0x0000001015007388 */ /* 0x0041e80000000800 */
[----:B---3--:R0:W-:Y:S08]  /*05f0*/  STS [R23], R18 ;  /* 0x0000001217007388 */ /* 0x0081f00000000800 */
[----:B------:R-:W-:Y:S05]  /*0600*/  @!P1 BRA `(.L_x_2) ;  /* 0xfffffffc002c9947 */ /* 0x000fea000383ffff */
.L_x_1:
[----:B------:R-:W-:Y:S05]  /*0610*/  BSYNC.RECONVERGENT B0 ;  /* 0x0000000000007941 */ /* 0x000fea0003800200 */
.L_x_0:
[----:B------:R-:W-:Y:S01]  /*0620*/  BAR.SYNC.DEFER_BLOCKING 0x0 ;  /* 0x0000000000007b1d */ /* 0x000fe20000010000 */
[----:B------:R-:W-:-:S09]  /*0630*/  UISETP.GE.AND UP0, UPT, UR18, 0x2, UPT ;  /* 0x000000021200788c */ /* 0x000fd2000bf06270 */
[----:B------:R-:W-:Y:S05]  /*0640*/  BRA.U !UP0, `(.L_x_3) ;  /* 0x0000000908a47547 */ /* 0x000fea000b800000 */
[----:B------:R-:W-:Y:S02]  /*0650*/  HFMA2 R0, -RZ, RZ, 1.748046875, 1.4423828125 ;  /* 0x3efe3dc5ff007431 */ /* 0x000fe400000001ff */
[----:B------:R-:W-:Y:S01]  /*0660*/  IMAD.MOV.U32 R3, RZ, RZ, 0x437c0000 ;  /* 0x437c0000ff037424 */ /* 0x000fe200078e00ff */
[----:B------:R-:W1:Y:S01]  /*0670*/  S2UR UR6, SR_CgaCtaId ;  /* 0x00000000000679c3 */ /* 0x000e620000008800 */
[----:B------:R-:W-:Y:S02]  /*0680*/  UMOV UR5, 0x400 ;  /* 0x0000040000057882 */ /* 0x000fe40000000000 */
[----:B------:R-:W-:Y:S01]  /*0690*/  FFMA.RM R0, R0, R3, 12582913 ;  /* 0x4b40000100007423 */ /* 0x000fe20000004003 */
[----:B------:R-:W-:-:S03]  /*06a0*/  MOV R3, 0x3f19999a ;  /* 0x3f19999a00037802 */ /* 0x000fc60000000f00 */
[----:B------:R-:W-:-:S04]  /*06b0*/  FADD R0, R0, -12583039 ;  /* 0xcb40007f00007421 */ /* 0x000fc80000000000 */
[----:B------:R-:W-:-:S04]  /*06c0*/  FFMA R0, -R3, 1.4426950216293334961, -R0 ;  /* 0x3fb8aa3b03007823 */ /* 0x000fc80000000900 */
[----:B------:R-:W-:-:S04]  /*06d0*/  FFMA R0, -R3, 1.925963033500011079e-08, R0 ;  /* 0x32a5706003007823 */ /* 0x000fc80000000100 */
[----:B------:R2:W3:Y:S01]  /*06e0*/  MUFU.EX2 R7, R0 ;  /* 0x0000000000077308 */ /* 0x0004e20000000800 */
[----:B-1----:R-:W-:-:S03]  /*06f0*/  ULEA UR5, UR6, UR5, 0x18 ;  /* 0x0000000506057291 */ /* 0x002fc6000f8ec0ff */
[----:B------:R-:W-:-:S09]  /*0700*/  UMOV UR6, 0x1 ;  /* 0x0000000100067882 */ /* 0x000fd20000000000 */
.L_x_13:
[----:B-12---:R-:W1:Y:S01]  /*0710*/  LDC R0, c[0x0][0x3a0] ;  /* 0x0000e800ff007b82 */ /* 0x006e620000000800 */
[----:B------:R-:W-:Y:S01]  /*0720*/  UMOV UR7, UR8 ;  /* 0x0000000800077c82 */ /* 0x000fe20008000000 */
[----:B------:R-:W-:Y:S01]  /*0730*/  BSSY.RECONVERGENT B0, `(.L_x_4) ;  /* 0x0000093000007945 */ /* 0x000fe20003800200 */
[----:B-1----:R-:W-:-:S05]  /*0740*/  VIADD R0, R0, -UR6 ;  /* 0x8000000600007c36 */ /* 0x002fca0008000000 */
[C---:B------:R-:W-:Y:S02]  /*0750*/  LEA R8, R0.reuse, UR11, 0x1 ;  /* 0x0000000b00087c11 */ /* 0x040fe4000f8e08ff */
[----:B------:R-:W-:-:S05]  /*0760*/  LEA R9, R0, UR14, 0x1 ;  /* 0x0000000e00097c11 */ /* 0x000fca000f8e08ff */
[----:B------:R-:W-:-:S05]  /*0770*/  IMAD R9, R8, R9, RZ ;  /* 0x0000000908097224 */ /* 0x000fca00078e02ff */
[----:B------:R-:W-:-:S13]  /*0780*/  ISETP.GE.AND P0, PT, R6, R9, PT ;  /* 0x000000090600720c */ /* 0x000fda0003f06270 */
[----:B------:R-:W-:Y:S05]  /*0790*/  @P0 BRA `(.L_x_5) ;  /* 0x0000000800300947 */ /* 0x000fea0003800000 */
[----:B------:R-:W-:Y:S02]  /*07a0*/  HFMA2 R0, -RZ, RZ, 1.748046875, 1.4423828125 ;  /* 0x3efe3dc5ff007431 */ /* 0x000fe400000001ff */
[----:B------:R-:W-:-:S04]  /*07b0*/  IMAD.MOV.U32 R3, RZ, RZ, 0x437c0000 ;  /* 0x437c0000ff037424 */ /* 0x000fc800078e00ff */
[----:B------:R-:W-:-:S05]  /*07c0*/  FFMA.RM R0, R0, R3, 12582913 ;  /* 0x4b40000100007423 */ /* 0x000fca0000004003 */
[----:B------:R-:W-:-:S05]  /*07d0*/  SHF.L.U32 R0, R0, 0x17, RZ ;  /* 0x0000001700007819 */ /* 0x000fca00000006ff */
[----:B---3--:R-:W-:-:S04]  /*07e0*/  FFMA R0, -R7, R0, 1 ;  /* 0x3f80000007007423 */ /* 0x008fc80000000100 */
[----:B------:R-:W-:-:S05]  /*07f0*/  VIADD R2, R0, 0x1800000 ;  /* 0x0180000000027836 */ /* 0x000fca0000000000 */
[----:B------:R-:W-:-:S04]  /*0800*/  LOP3.LUT R2, R2, 0x7f800000, RZ, 0xc0, !PT ;  /* 0x7f80000002027812 */ /* 0x000fc800078ec0ff */
[----:B------:R-:W-:-:S13]  /*0810*/  ISETP.GT.U32.AND P0, PT, R2, 0x1ffffff, PT ;  /* 0x01ffffff0200780c */ /* 0x000fda0003f04070 */
[----:B------:R-:W-:Y:S05]  /*0820*/  @P0 BRA `(.L_x_6) ;  /* 0x0000000000100947 */ /* 0x000fea0003800000 */
[----:B------:R-:W-:-:S07]  /*0830*/  MOV R13, 0x850 ;  /* 0x00000850000d7802 */ /* 0x000fce0000000f00 */
[----:B0-----:R-:W-:Y:S05]  /*0840*/  CALL.REL.NOINC `($__internal_0_$__cuda_sm20_rcp_rn_f32_slowpath) ;  /* 0x0000001000a47944 */ /* 0x001fea0003c00000 */
[----:B------:R-:W-:Y:S01]  /*0850*/  MOV R10, R0 ;  /* 0x00000000000a7202 */ /* 0x000fe20000000f00 */
[----:B------:R-:W-:Y:S06]  /*0860*/  BRA `(.L_x_7) ;  /* 0x0000000000107947 */ /* 0x000fec0003800000 */
.L_x_6:
[----:B------:R-:W1:Y:S02]  /*0870*/  MUFU.RCP R3, R0 ;  /* 0x0000000000037308 */ /* 0x000e640000001000 */
[----:B-1----:R-:W-:-:S04]  /*0880*/  FFMA R2, R0, R3, -1 ;  /* 0xbf80000000027423 */ /* 0x002fc80000000003 */
[----:B------:R-:W-:-:S04]  /*0890*/  FADD.FTZ R2, -R2, -RZ ;  /* 0x800000ff02027221 */ /* 0x000fc80000010100 */
[----:B------:R-:W-:-:S07]  /*08a0*/  FFMA R10, R3, R2, R3 ;  /* 0x00000002030a7223 */ /* 0x000fce0000000003 */
.L_x_7:
[----:B------:R-:W-:-:S07]  /*08b0*/  IMAD.MOV.U32 R11, RZ, RZ, R6 ;  /* 0x000000ffff0b7224 */ /* 0x000fce00078e0006 */
.L_x_12:
[-C--:B------:R-:W-:Y:S01]  /*08c0*/  IABS R13, R8.reuse ;  /* 0x00000008000d7213 */ /* 0x080fe20000000000 */
[----:B0-----:R-:W-:Y:S01]  /*08d0*/  HFMA2 R18, -RZ, RZ, 3.73828125, 0 ;  /* 0x437a0000ff127431 */ /* 0x001fe200000001ff */
[----:B-1----:R-:W-:Y:S01]  /*08e0*/  IABS R14, R11 ;  /* 0x0000000b000e7213 */ /* 0x002fe20000000000 */
[----:B------:R-:W-:Y:S01]  /*08f0*/  IMAD.MOV.U32 R21, RZ, RZ, 0x3b83126f ;  /* 0x3b83126fff157424 */ /* 0x000fe200078e00ff */
[----:B------:R-:W0:Y:S01]  /*0900*/  I2F.RP R0, R13 ;  /* 0x0000000d00007306 */ /* 0x000e220000209400 */
[----:B------:R-:W-:Y:S01]  /*0910*/  IABS R16, R8 ;  /* 0x0000000800107213 */ /* 0x000fe20000000000 */
[----:B------:R-:W-:Y:S01]  /*0920*/  BSSY.RECONVERGENT B1, `(.L_x_8) ;  /* 0x0000030000017945 */ /* 0x000fe20003800200 */
[----:B------:R-:W-:-:S04]  /*0930*/  FFMA R18, R21, -R18, 1 ;  /* 0x3f80000015127423 */ /* 0x000fc80000000812 */
[----:B------:R-:W-:Y:S01]  /*0940*/  FFMA R18, R18, R21, 0.0040000001899898052216 ;  /* 0x3b83126f12127423 */ /* 0x000fe20000000015 */
[----:B0-----:R-:W0:Y:S02]  /*0950*/  MUFU.RCP R0, R0 ;  /* 0x0000000000007308 */ /* 0x001e240000001000 */
[----:B0-----:R-:W-:Y:S02]  /*0960*/  IADD3 R2, PT, PT, R0, 0xffffffe, RZ ;  /* 0x0ffffffe00027810 */ /* 0x001fe40007ffe0ff */
[----:B------:R-:W-:-:S04]  /*0970*/  IADD3 R0, PT, PT, RZ, -R16, RZ ;  /* 0x80000010ff007210 */ /* 0x000fc80007ffe0ff */
[----:B------:R0:W1:Y:S02]  /*0980*/  F2I.FTZ.U32.TRUNC.NTZ R3, R2 ;  /* 0x0000000200037305 */ /* 0x000064000021f000 */
[----:B0-----:R-:W-:Y:S02]  /*0990*/  IMAD.MOV.U32 R2, RZ, RZ, RZ ;  /* 0x000000ffff027224 */ /* 0x001fe400078e00ff */
[----:B-1----:R-:W-:-:S04]  /*09a0*/  IMAD.MOV R12, RZ, RZ, -R3 ;  /* 0x000000ffff0c7224 */ /* 0x002fc800078e0a03 */
[----:B------:R-:W-:Y:S01]  /*09b0*/  IMAD R15, R12, R13, RZ ;  /* 0x0000000d0c0f7224 */ /* 0x000fe200078e02ff */
[----:B------:R-:W-:-:S03]  /*09c0*/  MOV R12, R14 ;  /* 0x0000000e000c7202 */ /* 0x000fc60000000f00 */
[----:B------:R-:W-:-:S06]  /*09d0*/  IMAD.HI.U32 R3, R3, R15, R2 ;  /* 0x0000000f03037227 */ /* 0x000fcc00078e0002 */
[----:B------:R-:W-:-:S04]  /*09e0*/  IMAD.HI.U32 R3, R3, R12, RZ ;  /* 0x0000000c03037227 */ /* 0x000fc800078e00ff */
[----:B------:R-:W-:-:S05]  /*09f0*/  IMAD R0, R3, R0, R12 ;  /* 0x0000000003007224 */ /* 0x000fca00078e020c */
[----:B------:R-:W-:-:S13]  /*0a00*/  ISETP.GT.U32.AND P1, PT, R13, R0, PT ;  /* 0x000000000d00720c */ /* 0x000fda0003f24070 */
[----:B------:R-:W-:Y:S01]  /*0a10*/  @!P1 IMAD.IADD R0, R0, 0x1, -R13 ;  /* 0x0000000100009824 */ /* 0x000fe200078e0a0d */
[----:B------:R-:W-:Y:S02]  /*0a20*/  @!P1 IADD3 R3, PT, PT, R3, 0x1, RZ ;  /* 0x0000000103039810 */ /* 0x000fe40007ffe0ff */
[----:B------:R-:W-:Y:S02]  /*0a30*/  ISETP.NE.AND P1, PT, R8, RZ, PT ;  /* 0x000000ff0800720c */ /* 0x000fe40003f25270 */
[----:B------:R-:W-:Y:S02]  /*0a40*/  ISETP.GE.U32.AND P0, PT, R0, R13, PT ;  /* 0x0000000d0000720c */ /* 0x000fe40003f06070 */
[----:B------:R-:W-:-:S04]  /*0a50*/  LOP3.LUT R0, R11, R8, RZ, 0x3c, !PT ;  /* 0x000000080b007212 */ /* 0x000fc800078e3cff */
[----:B------:R-:W-:-:S07]  /*0a60*/  ISETP.GE.AND P2, PT, R0, RZ, PT ;  /* 0x000000ff0000720c */ /* 0x000fce0003f46270 */
[----:B------:R-:W-:-:S06]  /*0a70*/  @P0 VIADD R3, R3, 0x1 ;  /* 0x0000000103030836 */ /* 0x000fcc0000000000 */
[----:B------:R-:W-:Y:S02]  /*0a80*/  @!P2 IADD3 R3, PT, PT, -R3, RZ, RZ ;  /* 0x000000ff0303a210 */ /* 0x000fe40007ffe1ff */
[----:B------:R-:W-:-:S04]  /*0a90*/  @!P1 LOP3.LUT R3, RZ, R8, RZ, 0x33, !PT ;  /* 0x00000008ff039212 */ /* 0x000fc800078e33ff */
[----:B------:R-:W-:Y:S01]  /*0aa0*/  IADD3 R12, PT, PT, R3, UR6, RZ ;  /* 0x00000006030c7c10 */ /* 0x000fe2000fffe0ff */
[----:B------:R-:W-:-:S04]  /*0ab0*/  IMAD.MOV R13, RZ, RZ, -R3 ;  /* 0x000000ffff0d7224 */ /* 0x000fc800078e0a03 */
[----:B------:R-:W-:Y:S02]  /*0ac0*/  IMAD R13, R8, R13, R11 ;  /* 0x0000000d080d7224 */ /* 0x000fe400078e020b */
[----:B------:R-:W-:Y:S02]  /*0ad0*/  IMAD R12, R12, UR9, RZ ;  /* 0x000000090c0c7c24 */ /* 0x000fe4000f8e02ff */
[----:B------:R-:W-:-:S05]  /*0ae0*/  VIADD R13, R13, UR6 ;  /* 0x000000060d0d7c36 */ /* 0x000fca0008000000 */
[----:B------:R-:W-:-:S04]  /*0af0*/  IADD3 R14, PT, PT, R13, R12, RZ ;  /* 0x0000000c0d0e7210 */ /* 0x000fc80007ffe0ff */
[C---:B------:R-:W-:Y:S02]  /*0b00*/  LEA R15, R14.reuse, UR5, 0x2 ;  /* 0x000000050e0f7c11 */ /* 0x040fe4000f8e10ff */
[----:B------:R-:W-:-:S03]  /*0b10*/  LEA R17, R14, UR10, 0x2 ;  /* 0x0000000a0e117c11 */ /* 0x000fc6000f8e10ff */
[----:B------:R-:W0:Y:S04]  /*0b20*/  LDS R16, [R15] ;  /* 0x000000000f107984 */ /* 0x000e280000000800 */
[----:B------:R-:W1:Y:S01]  /*0b30*/  LDS R19, [R17] ;  /* 0x0000000011137984 */ /* 0x000e620000000800 */
[----:B0-----:R-:W-:Y:S01]  /*0b40*/  FSET.BF.GT.AND R0, R16, 1, PT ;  /* 0x3f8000001000780a */ /* 0x001fe20003804000 */
[----:B-1----:R-:W-:-:S04]  /*0b50*/  FADD R3, -R19, R10 ;  /* 0x0000000a13037221 */ /* 0x002fc80000000100 */
[----:B------:R-:W-:-:S04]  /*0b60*/  FADD R2, -R0, 1 ;  /* 0x3f80000000027421 */ /* 0x000fc80000000100 */
[----:B------:R-:W-:-:S04]  /*0b70*/  FMUL R2, R19, R2 ;  /* 0x0000000213027220 */ /* 0x000fc80000400000 */
[----:B------:R-:W-:-:S04]  /*0b80*/  FFMA R3, R3, R0, -R2 ;  /* 0x0000000003037223 */ /* 0x000fc80000000802 */
[----:B------:R-:W0:Y:S01]  /*0b90*/  FCHK P0, R3, 250 ;  /* 0x437a000003007902 */ /* 0x000e220000000000 */
[----:B------:R-:W-:-:S04]  /*0ba0*/  FFMA R0, R3, R18, RZ ;  /* 0x0000001203007223 */ /* 0x000fc800000000ff */
[----:B------:R-:W-:-:S04]  /*0bb0*/  FFMA R21, R0, -250, R3 ;  /* 0xc37a000000157823 */ /* 0x000fc80000000003 */
[----:B------:R-:W-:Y:S01]  /*0bc0*/  FFMA R18, R18, R21, R0 ;  /* 0x0000001512127223 */ /* 0x000fe20000000000 */
[----:B0-----:R-:W-:Y:S06]  /*0bd0*/  @!P0 BRA `(.L_x_9) ;  /* 0x0000000000108947 */ /* 0x001fec0003800000 */
[----:B------:R-:W-:Y:S01]  /*0be0*/  IMAD.MOV.U32 R0, RZ, RZ, 0x437a0000 ;  /* 0x437a0000ff007424 */ /* 0x000fe200078e00ff */
[----:B------:R-:W-:-:S07]  /*0bf0*/  MOV R2, 0xc10 ;  /* 0x00000c1000027802 */ /* 0x000fce0000000f00 */
[----:B------:R-:W-:Y:S05]  /*0c00*/  CALL.REL.NOINC `($__internal_1_$__cuda_sm3x_div_rn_noftz_f32_slowpath) ;  /* 0x00000010008c7944 */ /* 0x000fea0003c00000 */
[----:B------:R-:W-:-:S07]  /*0c10*/  MOV R18, R0 ;  /* 0x0000000000127202 */ /* 0x000fce0000000f00 */
.L_x_9:
[----:B------:R-:W-:Y:S05]  /*0c20*/  BSYNC.RECONVERGENT B1 ;  /* 0x0000000000017941 */ /* 0x000fea0003800200 */
.L_x_8:
[----:B------:R-:W-:Y:S01]  /*0c30*/  FADD R2, R16, -3 ;  /* 0xc040000010027421 */ /* 0x000fe20000000000 */
[----:B------:R-:W-:Y:S02]  /*0c40*/  IMAD.MOV.U32 R22, RZ, RZ, 0x3c80f082 ;  /* 0x3c80f082ff167424 */ /* 0x000fe400078e00ff */
[----:B------:R-:W-:Y:S01]  /*0c50*/  HFMA2 R3, -RZ, RZ, 1.875, 0 ;  /* 0x3f800000ff037431 */ /* 0x000fe200000001ff */
[----:B------:R-:W-:Y:S01]  /*0c60*/  BSSY.RECONVERGENT B1, `(.L_x_10) ;  /* 0x0000021000017945 */ /* 0x000fe20003800200 */
[C---:B------:R-:W-:Y:S01]  /*0c70*/  FMUL R0, |R2|.reuse, 2.8853900432586669922 ;  /* 0x4038aa3b02007820 */ /* 0x040fe20000400200 */
[C---:B------:R-:W-:Y:S01]  /*0c80*/  FMUL R23, R2.reuse, R2 ;  /* 0x0000000202177220 */ /* 0x040fe20000400000 */
[C---:B------:R-:W-:Y:S02]  /*0c90*/  FSETP.GE.AND P1, PT, |R2|.reuse, 0.60000002384185791016, PT ;  /* 0x3f19999a0200780b */ /* 0x040fe40003f26200 */
[----:B------:R-:W-:Y:S01]  /*0ca0*/  FSETP.GE.AND P0, PT, |R2|, 9.010913848876953125, PT ;  /* 0x41102cb40200780b */ /* 0x000fe20003f06200 */
[C---:B------:R-:W-:Y:S01]  /*0cb0*/  FFMA R22, R23.reuse, R22, -0.052303962409496307373 ;  /* 0xbd563cae17167423 */ /* 0x040fe20000000016 */
[----:B------:R-:W0:Y:S03]  /*0cc0*/  MUFU.EX2 R0, R0 ;  /* 0x0000000000007308 */ /* 0x000e260000000800 */
[----:B------:R-:W-:Y:S01]  /*0cd0*/  FFMA R22, R23, R22, 0.1331529766321182251 ;  /* 0x3e08594117167423 */ /* 0x000fe20000000016 */
[----:B0-----:R-:W-:-:S03]  /*0ce0*/  FADD R20, R0, 1 ;  /* 0x3f80000000147421 */ /* 0x001fc60000000000 */
[----:B------:R-:W-:-:S04]  /*0cf0*/  FFMA R0, R23, R22, -0.33332768082618713379 ;  /* 0xbeaaa9ed17007423 */ /* 0x000fc80000000016 */
[----:B------:R-:W-:Y:S01]  /*0d00*/  FFMA R23, R23, R0, RZ ;  /* 0x0000000017177223 */ /* 0x000fe200000000ff */
[----:B------:R-:W0:Y:S01]  /*0d10*/  MUFU.RCP R20, R20 ;  /* 0x0000001400147308 */ /* 0x000e220000001000 */
[----:B------:R-:W-:Y:S01]  /*0d20*/  FFMA R0, -R19, R19, 1.5414999723434448242 ;  /* 0x3fc54fdf13007423 */ /* 0x000fe20000000113 */
[----:B0-----:R-:W-:Y:S01]  /*0d30*/  FFMA R21, R20, -2, R3 ;  /* 0xc000000014157823 */ /* 0x001fe20000000003 */
[----:B------:R-:W-:-:S04]  /*0d40*/  IMAD.MOV.U32 R20, RZ, RZ, 0x3e4ccccd ;  /* 0x3e4ccccdff147424 */ /* 0x000fc800078e00ff */
[----:B------:R-:W-:-:S04]  /*0d50*/  FSEL R21, R21, 1, !P0 ;  /* 0x3f80000015157808 */ /* 0x000fc80004000000 */
[--C-:B------:R-:W-:Y:S01]  /*0d60*/  LOP3.LUT R21, R21, 0x80000000, R2.reuse, 0xb8, !PT ;  /* 0x8000000015157812 */ /* 0x100fe200078eb802 */
[----:B------:R-:W-:Y:S01]  /*0d70*/  @!P1 FFMA R21, R2, R23, R2 ;  /* 0x0000001702159223 */ /* 0x000fe20000000002 */
[----:B------:R-:W-:-:S03]  /*0d80*/  FFMA R2, R20, -5, R3 ;  /* 0xc0a0000014027823 */ /* 0x000fc60000000003 */
[----:B------:R-:W-:Y:S01]  /*0d90*/  FADD R21, -R21, 1 ;  /* 0x3f80000015157421 */ /* 0x000fe20000000100 */
[----:B------:R-:W-:-:S03]  /*0da0*/  FFMA R2, R2, R20, 0.20000000298023223877 ;  /* 0x3e4ccccd02027423 */ /* 0x000fc60000000014 */
[----:B------:R-:W-:-:S04]  /*0db0*/  FMUL R21, R16, R21 ;  /* 0x0000001510157220 */ /* 0x000fc80000400000 */
[----:B------:R-:W-:-:S04]  /*0dc0*/  FMUL.D2 R21, R16, R21 ;  /* 0x0000001510157220 */ /* 0x000fc80000300000 */
[----:B------:R-:W-:-:S04]  /*0dd0*/  FFMA R3, R21, R0, -R16 ;  /* 0x0000000015037223 */ /* 0x000fc80000000810 */
[----:B------:R-:W0:Y:S01]  /*0de0*/  FCHK P0, R3, 5 ;  /* 0x40a0000003007902 */ /* 0x000e220000000000 */
[----:B------:R-:W-:-:S04]  /*0df0*/  FFMA R21, R3, R2, RZ ;  /* 0x0000000203157223 */ /* 0x000fc800000000ff */
[----:B------:R-:W-:-:S04]  /*0e00*/  FFMA R0, R21, -5, R3 ;  /* 0xc0a0000015007823 */ /* 0x000fc80000000003 */
[----:B------:R-:W-:Y:S01]  /*0e10*/  FFMA R21, R2, R0, R21 ;  /* 0x0000000002157223 */ /* 0x000fe20000000015 */
[----:B0-----:R-:W-:Y:S06]  /*0e20*/  @!P0 BRA `(.L_x_11) ;  /* 0x0000000000108947 */ /* 0x001fec0003800000 */
[----:B------:R-:W-:Y:S02]  /*0e30*/  MOV R0, 0x40a00000 ;  /* 0x40a0000000007802 */ /* 0x000fe40000000f00 */
[----:B------:R-:W-:-:S07]  /*0e40*/  MOV R2, 0xe60 ;  /* 0x00000e6000027802 */ /* 0x000fce0000000f00 */
[----:B------:R-:W-:Y:S05]  /*0e50*/  CALL.REL.NOINC `($__internal_1_$__cuda_sm3x_div_rn_noftz_f32_slowpath) ;  /* 0x0000000c00f87944 */ /* 0x000fea0003c00000 */
[----:B------:R-:W-:-:S07]  /*0e60*/  IMAD.MOV.U32 R21, RZ, RZ, R0 ;  /* 0x000000ffff157224 */ /* 0x000fce00078e0000 */
.L_x_11:
[----:B------:R-:W-:Y:S05]  /*0e70*/  BSYNC.RECONVERGENT B1 ;  /* 0x0000000000017941 */ /* 0x000fea0003800200 */
.L_x_10:
[----:B------:R-:W-:Y:S01]  /*0e80*/  IADD3 R12, PT, PT, R12, UR9, RZ ;  /* 0x000000090c0c7c10 */ /* 0x000fe2000fffe0ff */
[----:B------:R-:W-:Y:S01]  /*0e90*/  IMAD.U32 R3, RZ, RZ, UR9 ;  /* 0x00000009ff037e24 */ /* 0x000fe2000f8e00ff */
[----:B------:R-:W-:Y:S01]  /*0ea0*/  MOV R2, UR9 ;  /* 0x0000000900027c02 */ /* 0x000fe20008000f00 */
[----:B------:R-:W0:Y:S01]  /*0eb0*/  LDS R23, [R15+-0x4] ;  /* 0xfffffc000f177984 */ /* 0x000e220000000800 */
[----:B------:R-:W1:Y:S01]  /*0ec0*/  LDC R20, c[0x0][0x360] ;  /* 0x0000d800ff147b82 */ /* 0x000e620000000800 */
[----:B------:R-:W-:Y:S02]  /*0ed0*/  IMAD R12, R3, -0x2, R12 ;  /* 0xfffffffe030c7824 */ /* 0x000fe400078e020c */
[----:B------:R-:W-:Y:S01]  /*0ee0*/  FFMA R18, R18, 0.050000000745058059692, R19 ;  /* 0x3d4ccccd12127823 */ /* 0x000fe20000000013 */
[----:B------:R-:W-:Y:S01]  /*0ef0*/  IMAD R2, R2, 0x4, R15 ;  /* 0x0000000402027824 */ /* 0x000fe200078e020f */
[----:B------:R-:W2:Y:S01]  /*0f00*/  LDS R3, [R15+0x4] ;  /* 0x000004000f037984 */ /* 0x000ea20000000800 */
[----:B------:R-:W-:-:S02]  /*0f10*/  LEA R14, R14, UR7, 0x2 ;  /* 0x000000070e0e7c11 */ /* 0x000fc4000f8e10ff */
[----:B------:R-:W-:Y:S02]  /*0f20*/  IADD3 R12, PT, PT, R13, R12, RZ ;  /* 0x0000000c0d0c7210 */ /* 0x000fe40007ffe0ff */
[----:B------:R-:W3:Y:S02]  /*0f30*/  LDS R13, [R2] ;  /* 0x00000000020d7984 */ /* 0x000ee40000000800 */
[----:B------:R-:W-:-:S05]  /*0f40*/  LEA R12, R12, UR5, 0x2 ;  /* 0x000000050c0c7c11 */ /* 0x000fca000f8e10ff */
[----:B------:R-:W4:Y:S04]  /*0f50*/  LDS R25, [R12] ;  /* 0x000000000c197984 */ /* 0x000f280000000800 */
[----:B------:R0:W-:Y:S01]  /*0f60*/  STS [R17], R18 ;  /* 0x0000001211007388 */ /* 0x0001e20000000800 */
[----:B-1----:R-:W-:-:S05]  /*0f70*/  IMAD R11, R20, UR14, R11 ;  /* 0x0000000e140b7c24 */ /* 0x002fca000f8e020b */
[----:B------:R-:W-:Y:S01]  /*0f80*/  ISETP.GE.AND P0, PT, R11, R9, PT ;  /* 0x000000090b00720c */ /* 0x000fe20003f06270 */
[C---:B0-----:R-:W-:Y:S01]  /*0f90*/  FADD R0, R16.reuse, -R23 ;  /* 0x8000001710007221 */ /* 0x041fe20000000000 */
[----:B--2---:R-:W-:-:S04]  /*0fa0*/  FADD R3, -R16, R3 ;  /* 0x0000000310037221 */ /* 0x004fc80000000100 */
[----:B------:R-:W-:Y:S01]  /*0fb0*/  FADD R0, R3, -R0 ;  /* 0x8000000003007221 */ /* 0x000fe20000000000 */
[----:B---3--:R-:W-:-:S04]  /*0fc0*/  FADD R13, -R16, R13 ;  /* 0x0000000d100d7221 */ /* 0x008fc80000000100 */
[----:B------:R-:W-:Y:S01]  /*0fd0*/  FADD R0, R13, R0 ;  /* 0x000000000d007221 */ /* 0x000fe20000000000 */
[----:B----4-:R-:W-:Y:S01]  /*0fe0*/  FADD R25, R16, -R25 ;  /* 0x8000001910197221 */ /* 0x010fe20000000000 */
[----:B------:R-:W-:-:S03]  /*0ff0*/  FFMA R16, R21, 0.050000000745058059692, R16 ;  /* 0x3d4ccccd15107823 */ /* 0x000fc60000000010 */
[----:B------:R-:W-:-:S04]  /*1000*/  FADD R0, -R25, R0 ;  /* 0x0000000019007221 */ /* 0x000fc80000000100 */
[----:B------:R-:W-:-:S04]  /*1010*/  FMUL R0, R0, 0.050000000745058059692 ;  /* 0x3d4ccccd00007820 */ /* 0x000fc80000400000 */
[----:B------:R-:W-:-:S04]  /*1020*/  FMUL R3, R0, 0.0010000000474974513054 ;  /* 0x3a83126f00037820 */ /* 0x000fc80000400000 */
[----:B------:R-:W-:-:S05]  /*1030*/  FFMA R3, RZ, R3, R16 ;  /* 0x00000003ff037223 */ /* 0x000fca0000000010 */
[----:B------:R1:W-:Y:S01]  /*1040*/  STS [R14], R3 ;  /* 0x000000030e007388 */ /* 0x0003e20000000800 */
[----:B------:R-:W-:Y:S05]  /*1050*/  @!P0 BRA `(.L_x_12) ;  /* 0xfffffff800188947 */ /* 0x000fea000383ffff */
.L_x_5:
[----:B------:R-:W-:Y:S05]  /*1060*/  BSYNC.RECONVERGENT B0 ;  /* 0x0000000000007941 */ /* 0x000fea0003800200 */
.L_x_4:
[----:B------:R-:W2:Y:S01]  /*1070*/  LDCU UR18, c[0x0][0x3a0] ;  /* 0x00007400ff1277ac */ /* 0x000ea20008000800 */
[----:B------:R-:W-:Y:S01]  /*1080*/  UIADD3 UR6, UPT, UPT, UR6, 0x1, URZ ;  /* 0x0000000106067890 */ /* 0x000fe2000fffe0ff */
[----:B------:R-:W-:Y:S01]  /*1090*/  UMOV UR8, UR5 ;  /* 0x0000000500087c82 */ /* 0x000fe20008000000 */
[----:B------:R-:W-:Y:S02]  /*10a0*/  UMOV UR5, UR7 ;  /* 0x0000000700057c82 */ /* 0x000fe40008000000 */
[----:B--2---:R-:W-:Y:S01]  /*10b0*/  UISETP.NE.AND UP0, UPT, UR6, UR18, UPT ;  /* 0x000000120600728c */ /* 0x004fe2000bf05270 */
[----:B------:R-:W-:Y:S08]  /*10c0*/  BAR.SYNC.DEFER_BLOCKING 0x0 ;  /* 0x0000000000007b1d */ /* 0x000ff00000010000 */
[----:B------:R-:W-:Y:S05]  /*10d0*/  BRA.U UP0, `(.L_x_13) ;  /* 0xfffffff5008c7547 */ /* 0x000fea000b83ffff */
.L_x_3:
[----:B------:R-:W2:Y:S01]  /*10e0*/  I2F.U32.RP R8, UR14 ;  /* 0x0000000e00087d06 */ /* 0x000ea20008209000 */
[----:B------:R-:W4:Y:S01]  /*10f0*/  S2R R10, SR_CTAID.Y ;  /* 0x00000000000a7919 */ /* 0x000f220000002600 */
[----:B------:R-:W-:Y:S01]  /*1100*/  VIADD R12, R4, UR4 ;  /* 0x00000004040c7c36 */ /* 0x000fe20008000000 */
[----:B------:R-:W-:-:S05]  /*1110*/  ISETP.NE.U32.AND P3, PT, RZ, UR14, PT ;  /* 0x0000000eff007c0c */ /* 0x000fca000bf65070 */
[----:B------:R-:W5:Y:S08]  /*1120*/  I2F.U32.RP R0, UR11 ;  /* 0x0000000b00007d06 */ /* 0x000f700008209000 */
[----:B--2---:R-:W2:Y:S08]  /*1130*/  MUFU.RCP R8, R8 ;  /* 0x0000000800087308 */ /* 0x004eb00000001000 */
[----:B-----5:R-:W5:Y:S01]  /*1140*/  MUFU.RCP R0, R0 ;  /* 0x0000000000007308 */ /* 0x020f620000001000 */
[----:B--2---:R-:W-:-:S02]  /*1150*/  VIADD R6, R8, 0xffffffe ;  /* 0x0ffffffe08067836 */ /* 0x004fc40000000000 */
[----:B----4-:R-:W-:-:S05]  /*1160*/  IMAD R5, R10, UR14, R5 ;  /* 0x0000000e0a057c24 */ /* 0x010fca000f8e0205 */
[----:B---3--:R2:W3:Y:S01]  /*1170*/  F2I.FTZ.U32.TRUNC.NTZ R7, R6 ;  /* 0x0000000600077305 */ /* 0x0084e2000021f000 */
[----:B-----5:R-:W-:-:S07]  /*1180*/  IADD3 R2, PT, PT, R0, 0xffffffe, RZ ;  /* 0x0ffffffe00027810 */ /* 0x020fce0007ffe0ff */
[----:B-1----:R1:W4:Y:S01]  /*1190*/  F2I.FTZ.U32.TRUNC.NTZ R3, R2 ;  /* 0x0000000200037305 */ /* 0x002322000021f000 */
[----:B--2---:R-:W-:Y:S02]  /*11a0*/  IMAD.MOV.U32 R6, RZ, RZ, RZ ;  /* 0x000000ffff067224 */ /* 0x004fe400078e00ff */
[----:B---3--:R-:W-:Y:S02]  /*11b0*/  IMAD.MOV R9, RZ, RZ, -R7 ;  /* 0x000000ffff097224 */ /* 0x008fe400078e0a07 */
[----:B-1----:R-:W-:Y:S02]  /*11c0*/  HFMA2 R2, -RZ, RZ, 0, 0 ;  /* 0x00000000ff027431 */ /* 0x002fe400000001ff */
[----:B------:R-:W-:Y:S01]  /*11d0*/  IMAD R9, R9, UR14, RZ ;  /* 0x0000000e09097c24 */ /* 0x000fe2000f8e02ff */
[----:B----4-:R-:W-:-:S03]  /*11e0*/  IADD3 R11, PT, PT, RZ, -R3, RZ ;  /* 0x80000003ff0b7210 */ /* 0x010fc60007ffe0ff */
[----:B------:R-:W-:-:S04]  /*11f0*/  IMAD.HI.U32 R0, R7, R9, R6 ;  /* 0x0000000907007227 */ /* 0x000fc800078e0006 */
[----:B------:R-:W-:Y:S02]  /*1200*/  IMAD R7, R11, UR11, RZ ;  /* 0x0000000b0b077c24 */ /* 0x000fe4000f8e02ff */
[----:B------:R-:W-:-:S04]  /*1210*/  IMAD.HI.U32 R0, R0, R5, RZ ;  /* 0x0000000500007227 */ /* 0x000fc800078e00ff */
[----:B------:R-:W-:Y:S01]  /*1220*/  IMAD.HI.U32 R3, R3, R7, R2 ;  /* 0x0000000703037227 */ /* 0x000fe200078e0002 */
[----:B------:R-:W-:-:S03]  /*1230*/  IADD3 R0, PT, PT, -R0, RZ, RZ ;  /* 0x000000ff00007210 */ /* 0x000fc60007ffe1ff */
[----:B------:R-:W-:Y:S02]  /*1240*/  IMAD.MOV.U32 R2, RZ, RZ, 0x3efe3dc5 ;  /* 0x3efe3dc5ff027424 */ /* 0x000fe400078e00ff */
[----:B------:R-:W-:-:S04]  /*1250*/  IMAD.HI.U32 R3, R3, R12, RZ ;  /* 0x0000000c03037227 */ /* 0x000fc800078e00ff */
[----:B------:R-:W-:Y:S02]  /*1260*/  IMAD R0, R0, UR14, R5 ;  /* 0x0000000e00007c24 */ /* 0x000fe4000f8e0205 */
[----:B------:R-:W-:-:S03]  /*1270*/  IMAD.MOV R3, RZ, RZ, -R3 ;  /* 0x000000ffff037224 */ /* 0x000fc600078e0a03 */
[----:B------:R-:W-:Y:S01]  /*1280*/  ISETP.GE.U32.AND P1, PT, R0, UR14, PT ;  /* 0x0000000e00007c0c */ /* 0x000fe2000bf26070 */
[----:B------:R-:W-:Y:S01]  /*1290*/  IMAD R11, R3, UR11, R12 ;  /* 0x0000000b030b7c24 */ /* 0x000fe2000f8e020c */
[----:B------:R-:W-:-:S04]  /*12a0*/  MOV R3, 0x437c0000 ;  /* 0x437c000000037802 */ /* 0x000fc80000000f00 */
[----:B------:R-:W-:Y:S01]  /*12b0*/  ISETP.GE.U32.AND P0, PT, R11, UR11, PT ;  /* 0x0000000b0b007c0c */ /* 0x000fe2000bf06070 */
[----:B------:R-:W-:Y:S01]  /*12c0*/  FFMA.RM R2, R2, R3, 12582913 ;  /* 0x4b40000102027423 */ /* 0x000fe20000004003 */
[----:B------:R-:W-:-:S05]  /*12d0*/  IMAD.MOV.U32 R3, RZ, RZ, 0x3f19999a ;  /* 0x3f19999aff037424 */ /* 0x000fca00078e00ff */
[----:B------:R-:W-:Y:S02]  /*12e0*/  @P1 IADD3 R0, PT, PT, R0, -UR14, RZ ;  /* 0x8000000e00001c10 */ /* 0x000fe4000fffe0ff */
[----:B------:R-:W-:Y:S02]  /*12f0*/  ISETP.NE.U32.AND P1, PT, RZ, UR11, PT ;  /* 0x0000000bff007c0c */ /* 0x000fe4000bf25070 */
[----:B------:R-:W-:Y:S02]  /*1300*/  ISETP.GE.U32.AND P2, PT, R0, UR14, PT ;  /* 0x0000000e00007c0c */ /* 0x000fe4000bf46070 */
[----:B------:R-:W-:-:S05]  /*1310*/  @P0 VIADD R11, R11, -UR11 ;  /* 0x8000000b0b0b0c36 */ /* 0x000fca0008000000 */
[----:B------:R-:W-:-:S06]  /*1320*/  ISETP.GE.U32.AND P0, PT, R11, UR11, PT ;  /* 0x0000000b0b007c0c */ /* 0x000fcc000bf06070 */
[----:B------:R-:W-:Y:S02]  /*1330*/  @P2 IADD3 R0, PT, PT, R0, -UR14, RZ ;  /* 0x8000000e00002c10 */ /* 0x000fe4000fffe0ff */
[----:B------:R-:W-:-:S04]  /*1340*/  @!P3 LOP3.LUT R0, RZ, UR14, RZ, 0x33, !PT ;  /* 0x0000000eff00bc12 */ /* 0x000fc8000f8e33ff */
[----:B------:R-:W-:Y:S01]  /*1350*/  IADD3 R10, PT, PT, R0, UR18, RZ ;  /* 0x00000012000a7c10 */ /* 0x000fe2000fffe0ff */
[----:B------:R-:W-:Y:S02]  /*1360*/  @P0 VIADD R11, R11, -UR11 ;  /* 0x8000000b0b0b0c36 */ /* 0x000fe40008000000 */
[----:B------:R-:W-:Y:S01]  /*1370*/  FADD R0, R2, -12583039 ;  /* 0xcb40007f02007421 */ /* 0x000fe20000000000 */
[----:B------:R-:W-:Y:S01]  /*1380*/  @!P1 LOP3.LUT R11, RZ, UR11, RZ, 0x33, !PT ;  /* 0x0000000bff0b9c12 */ /* 0x000fe2000f8e33ff */
[----:B------:R-:W-:Y:S02]  /*1390*/  IMAD R10, R10, UR9, RZ ;  /* 0x000000090a0a7c24 */ /* 0x000fe4000f8e02ff */
[----:B------:R-:W-:Y:S01]  /*13a0*/  FFMA R0, -R3, 1.4426950216293334961, -R0 ;  /* 0x3fb8aa3b03007823 */ /* 0x000fe20000000900 */
[----:B------:R-:W-:Y:S02]  /*13b0*/  IADD3 R11, PT, PT, R11, UR18, RZ ;  /* 0x000000120b0b7c10 */ /* 0x000fe4000fffe0ff */
[----:B------:R-:W-:Y:S01]  /*13c0*/  SHF.L.U32 R2, R2, 0x17, RZ ;  /* 0x0000001702027819 */ /* 0x000fe200000006ff */
[----:B------:R-:W-:-:S02]  /*13d0*/  FFMA R0, -R3, 1.925963033500011079e-08, R0 ;  /* 0x32a5706003007823 */ /* 0x000fc40000000100 */
[----:B------:R-:W-:Y:S02]  /*13e0*/  IMAD.IADD R9, R11, 0x1, R10 ;  /* 0x000000010b097824 */ /* 0x000fe400078e020a */
[----:B------:R-:W1:Y:S03]  /*13f0*/  MUFU.EX2 R3, R0 ;  /* 0x0000000000037308 */ /* 0x000e660000000800 */
[C---:B------:R-:W-:Y:S02]  /*1400*/  LEA R4, R9.reuse, UR7, 0x2 ;  /* 0x0000000709047c11 */ /* 0x040fe4000f8e10ff */
[----:B------:R-:W-:-:S03]  /*1410*/  LEA R9, R9, UR10, 0x2 ;  /* 0x0000000a09097c11 */ /* 0x000fc6000f8e10ff */
[----:B------:R2:W3:Y:S04]  /*1420*/  LDS R6, [R4] ;  /* 0x0000000004067984 */ /* 0x0004e80000000800 */
[----:B------:R2:W4:Y:S01]  /*1430*/  LDS R7, [R9] ;  /* 0x0000000009077984 */ /* 0x0005220000000800 */
[----:B-1----:R-:W-:-:S04]  /*1440*/  FFMA R2, -R3, R2, 1 ;  /* 0x3f80000003027423 */ /* 0x002fc80000000102 */
[----:B------:R-:W-:-:S05]  /*1450*/  VIADD R3, R2, 0x1800000 ;  /* 0x0180000002037836 */ /* 0x000fca0000000000 */
[----:B------:R-:W-:-:S04]  /*1460*/  LOP3.LUT R3, R3, 0x7f800000, RZ, 0xc0, !PT ;  /* 0x7f80000003037812 */ /* 0x000fc800078ec0ff */
[----:B------:R-:W-:-:S13]  /*1470*/  ISETP.GT.U32.AND P0, PT, R3, 0x1ffffff, PT ;  /* 0x01ffffff0300780c */ /* 0x000fda0003f04070 */
[----:B--2---:R-:W-:Y:S05]  /*1480*/  @P0 BRA `(.L_x_14) ;  /* 0x0000000000100947 */ /* 0x004fea0003800000 */
[----:B------:R-:W-:Y:S02]  /*1490*/  MOV R0, R2 ;  /* 0x0000000200007202 */ /* 0x000fe40000000f00 */
[----:B------:R-:W-:-:S07]  /*14a0*/  MOV R13, 0x14c0 ;  /* 0x000014c0000d7802 */ /* 0x000fce0000000f00 */
[----:B0--34-:R-:W-:Y:S05]  /*14b0*/  CALL.REL.NOINC `($__internal_0_$__cuda_sm20_rcp_rn_f32_slowpath) ;  /* 0x0000000400887944 */ /* 0x019fea0003c00000 */
[----:B------:R-:W-:Y:S05]  /*14c0*/  BRA `(.L_x_15) ;  /* 0x0000000000107947 */ /* 0x000fea0003800000 */
.L_x_14:
[----:B------:R-:W1:Y:S02]  /*14d0*/  MUFU.RCP R3, R2 ;  /* 0x0000000200037308 */ /* 0x000e640000001000 */
[----:B-1----:R-:W-:-:S04]  /*14e0*/  FFMA R0, R2, R3, -1 ;  /* 0xbf80000002007423 */ /* 0x002fc80000000003 */
[----:B------:R-:W-:-:S04]  /*14f0*/  FADD.FTZ R0, -R0, -RZ ;  /* 0x800000ff00007221 */ /* 0x000fc80000010100 */
[----:B------:R-:W-:-:S07]  /*1500*/  FFMA R0, R3, R0, R3 ;  /* 0x0000000003007223 */ /* 0x000fce0000000003 */
.L_x_15:
[----:B---3--:R-:W-:Y:S01]  /*1510*/  FSET.BF.GT.AND R3, R6, 1, PT ;  /* 0x3f8000000603780a */ /* 0x008fe20003804000 */
[----:B------:R-:W-:Y:S02]  /*1520*/  HFMA2 R15, -RZ, RZ, 3.73828125, 0 ;  /* 0x437a0000ff0f7431 */ /* 0x000fe400000001ff */
[----:B----4-:R-:W-:Y:S01]  /*1530*/  FADD R0, -R7, R0 ;  /* 0x0000000007007221 */ /* 0x010fe20000000100 */
[----:B------:R-:W-:Y:S01]  /*1540*/  IMAD.MOV.U32 R8, RZ, RZ, 0x3b83126f ;  /* 0x3b83126fff087424 */ /* 0x000fe200078e00ff */
[----:B------:R-:W-:Y:S01]  /*1550*/  BSSY.RECONVERGENT B0, `(.L_x_16) ;  /* 0x0000010000007945 */ /* 0x000fe20003800200 */
[----:B------:R-:W-:-:S04]  /*1560*/  FADD R2, -R3, 1 ;  /* 0x3f80000003027421 */ /* 0x000fc80000000100 */
[----:B------:R-:W-:Y:S01]  /*1570*/  FMUL R13, R7, R2 ;  /* 0x00000002070d7220 */ /* 0x000fe20000400000 */
[----:B------:R-:W-:-:S03]  /*1580*/  FFMA R15, R8, -R15, 1 ;  /* 0x3f800000080f7423 */ /* 0x000fc6000000080f */
[----:B------:R-:W-:Y:S01]  /*1590*/  FFMA R2, R0, R3, -R13 ;  /* 0x0000000300027223 */ /* 0x000fe2000000080d */
[----:B------:R-:W-:-:S03]  /*15a0*/  FFMA R8, R15, R8, 0.0040000001899898052216 ;  /* 0x3b83126f0f087423 */ /* 0x000fc60000000008 */
[----:B------:R-:W1:Y:S01]  /*15b0*/  FCHK P0, R2, 250 ;  /* 0x437a000002007902 */ /* 0x000e620000000000 */
[----:B------:R-:W-:-:S04]  /*15c0*/  FFMA R3, R8, R2, RZ ;  /* 0x0000000208037223 */ /* 0x000fc800000000ff */
[----:B------:R-:W-:-:S04]  /*15d0*/  FFMA R0, R3, -250, R2 ;  /* 0xc37a000003007823 */ /* 0x000fc80000000002 */
[----:B------:R-:W-:Y:S01]  /*15e0*/  FFMA R8, R8, R0, R3 ;  /* 0x0000000008087223 */ /* 0x000fe20000000003 */
[----:B-1----:R-:W-:Y:S06]  /*15f0*/  @!P0 BRA `(.L_x_17) ;  /* 0x0000000000148947 */ /* 0x002fec0003800000 */
[----:B------:R-:W-:Y:S01]  /*1600*/  IMAD.MOV.U32 R3, RZ, RZ, R2 ;  /* 0x000000ffff037224 */ /* 0x000fe200078e0002 */
[----:B------:R-:W-:Y:S02]  /*1610*/  MOV R0, 0x437a0000 ;  /* 0x437a000000007802 */ /* 0x000fe40000000f00 */
[----:B------:R-:W-:-:S07]  /*1620*/  MOV R2, 0x1640 ;  /* 0x0000164000027802 */ /* 0x000fce0000000f00 */
[----:B0-----:R-:W-:Y:S05]  /*1630*/  CALL.REL.NOINC `($__internal_1_$__cuda_sm3x_div_rn_noftz_f32_slowpath) ;  /* 0x0000000800007944 */ /* 0x001fea0003c00000 */
[----:B------:R-:W-:-:S07]  /*1640*/  IMAD.MOV.U32 R8, RZ, RZ, R0 ;  /* 0x000000ffff087224 */ /* 0x000fce00078e0000 */
.L_x_17:
[----:B------:R-:W-:Y:S05]  /*1650*/  BSYNC.RECONVERGENT B0 ;  /* 0x0000000000007941 */ /* 0x000fea0003800200 */
.L_x_16:
[----:B------:R-:W-:Y:S01]  /*1660*/  FADD R2, R6, -3 ;  /* 0xc040000006027421 */ /* 0x000fe20000000000 */
[----:B------:R-:W-:Y:S01]  /*1670*/  MOV R14, 0x3c80f082 ;  /* 0x3c80f082000e7802 */ /* 0x000fe20000000f00 */
[----:B0-----:R-:W-:Y:S01]  /*1680*/  IMAD.MOV.U32 R16, RZ, RZ, 0x3f800000 ;  /* 0x3f800000ff107424 */ /* 0x001fe200078e00ff */
        /* <DEDUP_REMOVED lines=13> */
[----:B0-----:R-:W-:-:S05]  /*1760*/  FFMA R13, R3, -2, R16 ;  /* 0xc0000000030d7823 */ /* 0x001fca0000000010 */
[----:B------:R-:W-:-:S04]  /*1770*/  FSEL R13, R13, 1, !P0 ;  /* 0x3f8000000d0d7808 */ /* 0x000fc80004000000 */
[--C-:B------:R-:W-:Y:S01]  /*1780*/  LOP3.LUT R13, R13, 0x80000000, R2.reuse, 0xb8, !PT ;  /* 0x800000000d0d7812 */ /* 0x100fe200078eb802 */
[----:B------:R-:W-:Y:S01]  /*1790*/  @!P1 FFMA R13, R2, R15, R2 ;  /* 0x0000000f020d9223 */ /* 0x000fe20000000002 */
[----:B------:R-:W-:-:S03]  /*17a0*/  HFMA2 R15, -RZ, RZ, 1.57421875, -19.203125 ;  /* 0x3e4ccccdff0f7431 */ /* 0x000fc600000001ff */
[----:B------:R-:W-:-:S04]  /*17b0*/  FADD R13, -R13, 1 ;  /* 0x3f8000000d0d7421 */ /* 0x000fc80000000100 */
[----:B------:R-:W-:Y:S01]  /*17c0*/  FMUL R13, R6, R13 ;  /* 0x0000000d060d7220 */ /* 0x000fe20000400000 */
[----:B------:R-:W-:-:S03]  /*17d0*/  FFMA R16, R15, -5, R16 ;  /* 0xc0a000000f107823 */ /* 0x000fc60000000010 */
[----:B------:R-:W-:-:S04]  /*17e0*/  FMUL.D2 R13, R6, R13 ;  /* 0x0000000d060d7220 */ /* 0x000fc80000300000 */
[----:B------:R-:W-:Y:S01]  /*17f0*/  FFMA R3, R13, R0, -R6 ;  /* 0x000000000d037223 */ /* 0x000fe20000000806 */
[----:B------:R-:W-:-:S03]  /*1800*/  FFMA R0, R16, R15, 0.20000000298023223877 ;  /* 0x3e4ccccd10007423 */ /* 0x000fc6000000000f */
        /* <DEDUP_REMOVED lines=9> */
.L_x_19:
[----:B------:R-:W-:Y:S05]  /*18a0*/  BSYNC.RECONVERGENT B0 ;  /* 0x0000000000007941 */ /* 0x000fea0003800200 */
.L_x_18:
[----:B------:R-:W-:Y:S01]  /*18b0*/  MOV R3, UR9 ;  /* 0x0000000900037c02 */ /* 0x000fe20008000f00 */
[----:B------:R-:W-:Y:S01]  /*18c0*/  VIADD R10, R10, UR9 ;  /* 0x000000090a0a7c36 */ /* 0x000fe20008000000 */
[----:B------:R-:W0:Y:S01]  /*18d0*/  LDCU UR4, c[0x0][0x398] ;  /* 0x00007300ff0477ac */ /* 0x000e220008000800 */
[----:B------:R-:W-:Y:S02]  /*18e0*/  IMAD.U32 R15, RZ, RZ, UR9 ;  /* 0x00000009ff0f7e24 */ /* 0x000fe4000f8e00ff */
[----:B------:R-:W-:Y:S01]  /*18f0*/  FFMA R8, R8, 0.050000000745058059692, R7 ;  /* 0x3d4ccccd08087823 */ /* 0x000fe20000000007 */
[----:B------:R-:W-:Y:S02]  /*1900*/  IMAD R0, R3, -0x2, R10 ;  /* 0xfffffffe03007824 */ /* 0x000fe400078e020a */
[----:B------:R-:W1:Y:S01]  /*1910*/  LDS R3, [R4+0x4] ;  /* 0x0000040004037984 */ /* 0x000e620000000800 */
[----:B------:R-:W-:Y:S01]  /*1920*/  LEA R10, R15, R4, 0x2 ;  /* 0x000000040f0a7211 */ /* 0x000fe200078e10ff */
[----:B------:R-:W-:-:S02]  /*1930*/  IMAD.IADD R0, R11, 0x1, R0 ;  /* 0x000000010b007824 */ /* 0x000fc400078e0200 */
[----:B------:R-:W2:Y:S03]  /*1940*/  LDS R15, [R4+-0x4] ;  /* 0xfffffc00040f7984 */ /* 0x000ea60000000800 */
[----:B------:R-:W-:Y:S01]  /*1950*/  LEA R14, R0, UR7, 0x2 ;  /* 0x00000007000e7c11 */ /* 0x000fe2000f8e10ff */
[----:B------:R-:W3:Y:S04]  /*1960*/  LDS R11, [R10] ;  /* 0x000000000a0b7984 */ /* 0x000ee80000000800 */
[----:B------:R-:W4:Y:S04]  /*1970*/  LDS R17, [R14] ;  /* 0x000000000e117984 */ /* 0x000f280000000800 */
[----:B------:R-:W-:Y:S01]  /*1980*/  STS [R9], R8 ;  /* 0x0000000809007388 */ /* 0x000fe20000000800 */
[----:B-1----:R-:W-:-:S02]  /*1990*/  FADD R0, -R6, R3 ;  /* 0x0000000306007221 */ /* 0x002fc40000000100 */
[----:B------:R-:W1:Y:S01]  /*19a0*/  LDC.64 R2, c[0x0][0x388] ;  /* 0x0000e200ff027b82 */ /* 0x000e620000000a00 */
[----:B--2---:R-:W-:-:S04]  /*19b0*/  FADD R15, R6, -R15 ;  /* 0x8000000f060f7221 */ /* 0x004fc80000000000 */
[----:B------:R-:W-:Y:S01]  /*19c0*/  FADD R0, R0, -R15 ;  /* 0x8000000f00007221 */ /* 0x000fe20000000000 */
[C---:B---3--:R-:W-:Y:S01]  /*19d0*/  FADD R11, -R6.reuse, R11 ;  /* 0x0000000b060b7221 */ /* 0x048fe20000000100 */
[----:B----4-:R-:W-:-:S03]  /*19e0*/  FADD R17, R6, -R17 ;  /* 0x8000001106117221 */ /* 0x010fc60000000000 */
[----:B------:R-:W-:Y:S01]  /*19f0*/  FADD R0, R11, R0 ;  /* 0x000000000b007221 */ /* 0x000fe20000000000 */
[----:B0-----:R-:W-:Y:S02]  /*1a00*/  IMAD R11, R5, UR4, R12 ;  /* 0x00000004050b7c24 */ /* 0x001fe4000f8e020c */
[----:B------:R-:W-:Y:S01]  /*1a10*/  FFMA R6, R13, 0.050000000745058059692, R6 ;  /* 0x3d4ccccd0d067823 */ /* 0x000fe20000000006 */
[----:B------:R-:W-:-:S04]  /*1a20*/  FADD R0, -R17, R0 ;  /* 0x0000000011007221 */ /* 0x000fc80000000100 */
[----:B------:R-:W-:-:S04]  /*1a30*/  FMUL R0, R0, 0.050000000745058059692 ;  /* 0x3d4ccccd00007820 */ /* 0x000fc80000400000 */
[----:B------:R-:W-:Y:S01]  /*1a40*/  FMUL R5, R0, 0.0010000000474974513054 ;  /* 0x3a83126f00057820 */ /* 0x000fe20000400000 */
[----:B-1----:R-:W-:-:S04]  /*1a50*/  IMAD.WIDE R2, R11, 0x4, R2 ;  /* 0x000000040b027825 */ /* 0x002fc800078e0202 */
[----:B------:R-:W-:Y:S02]  /*1a60*/  FFMA R7, RZ, R5, R6 ;  /* 0x00000005ff077223 */ /* 0x000fe40000000006 */
[----:B------:R-:W0:Y:S03]  /*1a70*/  LDC.64 R4, c[0x0][0x390] ;  /* 0x0000e400ff047b82 */ /* 0x000e260000000a00 */
[----:B------:R-:W-:Y:S05]  /*1a80*/  STG.E desc[UR12][R2.64], R7 ;  /* 0x0000000702007986 */ /* 0x000fea000c10190c */
[----:B------:R-:W-:Y:S01]  /*1a90*/  BAR.SYNC.DEFER_BLOCKING 0x0 ;  /* 0x0000000000007b1d */ /* 0x000fe20000010000 */
[----:B0-----:R-:W-:-:S05]  /*1aa0*/  IMAD.WIDE R4, R11, 0x4, R4 ;  /* 0x000000040b047825 */ /* 0x001fca00078e0204 */
[----:B------:R-:W0:Y:S04]  /*1ab0*/  LDS R13, [R9] ;  /* 0x00000000090d7984 */ /* 0x000e280000000800 */
[----:B0-----:R-:W-:Y:S01]  /*1ac0*/  STG.E desc[UR12][R4.64], R13 ;  /* 0x0000000d04007986 */ /* 0x001fe2000c10190c */
[----:B------:R-:W-:Y:S05]  /*1ad0*/  EXIT ;  /* 0x000000000000794d */ /* 0x000fea0003800000 */
        .weak           $__internal_0_$__cuda_sm20_rcp_rn_f32_slowpath
        .type           $__internal_0_$__cuda_sm20_rcp_rn_f32_slowpath,@function
        .size           $__internal_0_$__cuda_sm20_rcp_rn_f32_slowpath,($__internal_1_$__cuda_sm3x_div_rn_noftz_f32_slowpath - $__internal_0_$__cuda_sm20_rcp_rn_f32_slowpath)
$__internal_0_$__cuda_sm20_rcp_rn_f32_slowpath:
[----:B------:R-:W-:Y:S01]  /*1ae0*/  SHF.L.U32 R2, R0, 0x1, RZ ;  /* 0x0000000100027819 */ /* 0x000fe200000006ff */
[----:B------:R-:W-:Y:S03]  /*1af0*/  BSSY.RECONVERGENT B1, `(.L_x_20) ;  /* 0x0000030000017945 */ /* 0x000fe60003800200 */
[----:B------:R-:W-:-:S04]  /*1b00*/  SHF.R.U32.HI R2, RZ, 0x18, R2 ;  /* 0x00000018ff027819 */ /* 0x000fc80000011602 */
[----:B------:R-:W-:-:S13]  /*1b10*/  ISETP.NE.U32.AND P0, PT, R2, RZ, PT ;  /* 0x000000ff0200720c */ /* 0x000fda0003f05070 */
[----:B------:R-:W-:Y:S05]  /*1b20*/  @P0 BRA `(.L_x_21) ;  /* 0x0000000000280947 */ /* 0x000fea0003800000 */
[----:B------:R-:W-:-:S05]  /*1b30*/  IMAD.SHL.U32 R2, R0, 0x2, RZ ;  /* 0x0000000200027824 */ /* 0x000fca00078e00ff */
[----:B------:R-:W-:-:S13]  /*1b40*/  ISETP.NE.AND P0, PT, R2, RZ, PT ;  /* 0x000000ff0200720c */ /* 0x000fda0003f05270 */
[----:B------:R-:W-:Y:S01]  /*1b50*/  @P0 FFMA R14, R0, 1.84467440737095516160e+19, RZ ;  /* 0x5f800000000e0823 */ /* 0x000fe200000000ff */
[----:B------:R-:W-:Y:S08]  /*1b60*/  @!P0 MUFU.RCP R3, R0 ;  /* 0x0000000000038308 */ /* 0x000ff00000001000 */
[----:B------:R-:W0:Y:S02]  /*1b70*/  @P0 MUFU.RCP R15, R14 ;  /* 0x0000000e000f0308 */ /* 0x000e240000001000 */
[----:B0-----:R-:W-:-:S04]  /*1b80*/  @P0 FFMA R2, R14, R15, -1 ;  /* 0xbf8000000e020423 */ /* 0x001fc8000000000f */
[----:B------:R-:W-:-:S04]  /*1b90*/  @P0 FADD.FTZ R2, -R2, -RZ ;  /* 0x800000ff02020221 */ /* 0x000fc80000010100 */
[----:B------:R-:W-:-:S04]  /*1ba0*/  @P0 FFMA R2, R15, R2, R15 ;  /* 0x000000020f020223 */ /* 0x000fc8000000000f */
[----:B------:R-:W-:Y:S01]  /*1bb0*/  @P0 FFMA R3, R2, 1.84467440737095516160e+19, RZ ;  /* 0x5f80000002030823 */ /* 0x000fe200000000ff */
[----:B------:R-:W-:Y:S06]  /*1bc0*/  BRA `(.L_x_22) ;  /* 0x0000000000887947 */ /* 0x000fec0003800000 */
.L_x_21:
[----:B------:R-:W-:-:S04]  /*1bd0*/  IADD3 R3, PT, PT, R2, -0xfd, RZ ;  /* 0xffffff0302037810 */ /* 0x000fc80007ffe0ff */
[----:B------:R-:W-:-:S13]  /*1be0*/  ISETP.GT.U32.AND P0, PT, R3, 0x1, PT ;  /* 0x000000010300780c */ /* 0x000fda0003f04070 */
[----:B------:R-:W-:Y:S05]  /*1bf0*/  @P0 BRA `(.L_x_23) ;  /* 0x0000000000780947 */ /* 0x000fea0003800000 */
[----:B------:R-:W-:Y:S01]  /*1c00*/  LOP3.LUT R14, R0, 0x7fffff, RZ, 0xc0, !PT ;  /* 0x007fffff000e7812 */ /* 0x000fe200078ec0ff */
[----:B------:R-:W-:-:S03]  /*1c10*/  IMAD.MOV.U32 R18, RZ, RZ, 0x3 ;  /* 0x00000003ff127424 */ /* 0x000fc600078e00ff */
[----:B------:R-:W-:Y:S02]  /*1c20*/  LOP3.LUT R14, R14, 0x3f800000, RZ, 0xfc, !PT ;  /* 0x3f8000000e0e7812 */ /* 0x000fe400078efcff */
[----:B------:R-:W-:Y:S02]  /*1c30*/  SHF.L.U32 R19, R18, R3, RZ ;  /* 0x0000000312137219 */ /* 0x000fe400000006ff */
[----:B------:R-:W0:Y:S02]  /*1c40*/  MUFU.RCP R15, R14 ;  /* 0x0000000e000f7308 */ /* 0x000e240000001000 */
[----:B0-----:R-:W-:-:S04]  /*1c50*/  FFMA R16, R14, R15, -1 ;  /* 0xbf8000000e107423 */ /* 0x001fc8000000000f */
[----:B------:R-:W-:-:S04]  /*1c60*/  FADD.FTZ R16, -R16, -RZ ;  /* 0x800000ff10107221 */ /* 0x000fc80000010100 */
[CCC-:B------:R-:W-:Y:S01]  /*1c70*/  FFMA.RM R17, R15.reuse, R16.reuse, R15.reuse ;  /* 0x000000100f117223 */ /* 0x1c0fe2000000400f */
[----:B------:R-:W-:-:S04]  /*1c80*/  FFMA.RP R16, R15, R16, R15 ;  /* 0x000000100f107223 */ /* 0x000fc8000000800f */
[C---:B------:R-:W-:Y:S02]  /*1c90*/  LOP3.LUT R15, R17.reuse, 0x7fffff, RZ, 0xc0, !PT ;  /* 0x007fffff110f7812 */ /* 0x040fe400078ec0ff */
[----:B------:R-:W-:Y:S02]  /*1ca0*/  FSETP.NEU.FTZ.AND P0, PT, R17, R16, PT ;  /* 0x000000101100720b */ /* 0x000fe40003f1d000 */
[----:B------:R-:W-:Y:S02]  /*1cb0*/  LOP3.LUT R16, R15, 0x800000, RZ, 0xfc, !PT ;  /* 0x008000000f107812 */ /* 0x000fe400078efcff */
[----:B------:R-:W-:Y:S02]  /*1cc0*/  SEL R15, RZ, 0xffffffff, !P0 ;  /* 0xffffffffff0f7807 */ /* 0x000fe40004000000 */
[----:B------:R-:W-:Y:S02]  /*1cd0*/  LOP3.LUT R14, R19, R16, RZ, 0xc0, !PT ;  /* 0x00000010130e7212 */ /* 0x000fe400078ec0ff */
[----:B------:R-:W-:-:S02]  /*1ce0*/  IADD3 R15, PT, PT, -R15, RZ, RZ ;  /* 0x000000ff0f0f7210 */ /* 0x000fc40007ffe1ff */
[-C--:B------:R-:W-:Y:S02]  /*1cf0*/  SHF.R.U32.HI R14, RZ, R3.reuse, R14 ;  /* 0x00000003ff0e7219 */ /* 0x080fe4000001160e */
[----:B------:R-:W-:Y:S02]  /*1d00*/  LOP3.LUT P1, RZ, R15, R3, R16, 0xf8, !PT ;  /* 0x000000030fff7212 */ /* 0x000fe4000782f810 */
[C---:B------:R-:W-:Y:S02]  /*1d10*/  LOP3.LUT P0, RZ, R14.reuse, 0x1, RZ, 0xc0, !PT ;  /* 0x000000010eff7812 */ /* 0x040fe4000780c0ff */
[----:B------:R-:W-:-:S04]  /*1d20*/  LOP3.LUT P2, RZ, R14, 0x2, RZ, 0xc0, !PT ;  /* 0x000000020eff7812 */ /* 0x000fc8000784c0ff */
[----:B------:R-:W-:Y:S02]  /*1d30*/  PLOP3.LUT P0, PT, P0, P1, P2, 0xe0, 0x0 ;  /* 0x000000000000781c */ /* 0x000fe40000703c20 */
[----:B------:R-:W-:Y:S02]  /*1d40*/  LOP3.LUT P1, RZ, R0, 0x7fffff, RZ, 0xc0, !PT ;  /* 0x007fffff00ff7812 */ /* 0x000fe4000782c0ff */
[----:B------:R-:W-:-:S05]  /*1d50*/  SEL R3, RZ, 0x1, !P0 ;  /* 0x00000001ff037807 */ /* 0x000fca0004000000 */
[----:B------:R-:W-:-:S05]  /*1d60*/  IMAD.MOV R3, RZ, RZ, -R3 ;  /* 0x000000ffff037224 */ /* 0x000fca00078e0a03 */
[----:B------:R-:W-:Y:S02]  /*1d70*/  ISETP.GE.AND P0, PT, R3, RZ, PT ;  /* 0x000000ff0300720c */ /* 0x000fe40003f06270 */
[----:B------:R-:W-:-:S04]  /*1d80*/  IADD3 R3, PT, PT, R2, -0xfc, RZ ;  /* 0xffffff0402037810 */ /* 0x000fc80007ffe0ff */
[----:B------:R-:W-:-:S07]  /*1d90*/  SHF.R.U32.HI R3, RZ, R3, R16 ;  /* 0x00000003ff037219 */ /* 0x000fce0000011610 */
[----:B------:R-:W-:-:S05]  /*1da0*/  @!P0 VIADD R3, R3, 0x1 ;  /* 0x0000000103038836 */ /* 0x000fca0000000000 */
[----:B------:R-:W-:-:S04]  /*1db0*/  @!P1 SHF.L.U32 R3, R3, 0x1, RZ ;  /* 0x0000000103039819 */ /* 0x000fc800000006ff */
[----:B------:R-:W-:Y:S01]  /*1dc0*/  LOP3.LUT R3, R3, 0x80000000, R0, 0xf8, !PT ;  /* 0x8000000003037812 */ /* 0x000fe200078ef800 */
[----:B------:R-:W-:Y:S06]  /*1dd0*/  BRA `(.L_x_22) ;  /* 0x0000000000047947 */ /* 0x000fec0003800000 */
.L_x_23:
[----:B------:R0:W1:Y:S02]  /*1de0*/  MUFU.RCP R3, R0 ;  /* 0x0000000000037308 */ /* 0x0000640000001000 */
.L_x_22:
[----:B------:R-:W-:Y:S05]  /*1df0*/  BSYNC.RECONVERGENT B1 ;  /* 0x0000000000017941 */ /* 0x000fea0003800200 */
.L_x_20:
[----:B01----:R-:W-:Y:S01]  /*1e00*/  IMAD.MOV.U32 R0, RZ, RZ, R3 ;  /* 0x000000ffff007224 */ /* 0x003fe200078e0003 */
[----:B------:R-:W-:Y:S01]  /*1e10*/  MOV R2, R13 ;  /* 0x0000000d00027202 */ /* 0x000fe20000000f00 */
[----:B------:R-:W-:-:S04]  /*1e20*/  IMAD.MOV.U32 R3, RZ, RZ, 0x0 ;  /* 0x00000000ff037424 */ /* 0x000fc800078e00ff */
[----:B------:R-:W-:Y:S05]  /*1e30*/  RET.REL.NODEC R2 `(_Z17_2Dstencil_globalPfS_S_iii) ;  /* 0xffffffe002707950 */ /* 0x000fea0003c3ffff */
        .weak           $__internal_1_$__cuda_sm3x_div_rn_noftz_f32_slowpath
        .type           $__internal_1_$__cuda_sm3x_div_rn_noftz_f32_slowpath,@function
        .size           $__internal_1_$__cuda_sm3x_div_rn_noftz_f32_slowpath,(.L_x_37 - $__internal_1_$__cuda_sm3x_div_rn_noftz_f32_slowpath)
$__internal_1_$__cuda_sm3x_div_rn_noftz_f32_slowpath:
[----:B------:R-:W-:Y:S01]  /*1e40*/  SHF.R.U32.HI R20, RZ, 0x17, R0 ;  /* 0x00000017ff147819 */ /* 0x000fe20000011600 */
[----:B------:R-:W-:Y:S01]  /*1e50*/  BSSY.RECONVERGENT B2, `(.L_x_24) ;  /* 0x0000062000027945 */ /* 0x000fe20003800200 */
[----:B------:R-:W-:Y:S02]  /*1e60*/  SHF.R.U32.HI R22, RZ, 0x17, R3 ;  /* 0x00000017ff167819 */ /* 0x000fe40000011603 */
[----:B------:R-:W-:Y:S02]  /*1e70*/  LOP3.LUT R20, R20, 0xff, RZ, 0xc0, !PT ;  /* 0x000000ff14147812 */ /* 0x000fe400078ec0ff */
[----:B------:R-:W-:Y:S02]  /*1e80*/  LOP3.LUT R22, R22, 0xff, RZ, 0xc0, !PT ;  /* 0x000000ff16167812 */ /* 0x000fe400078ec0ff */
[----:B------:R-:W-:-:S03]  /*1e90*/  IADD3 R23, PT, PT, R20, -0x1, RZ ;  /* 0xffffffff14177810 */ /* 0x000fc60007ffe0ff */
[----:B------:R-:W-:Y:S01]  /*1ea0*/  VIADD R24, R22, 0xffffffff ;  /* 0xffffffff16187836 */ /* 0x000fe20000000000 */
[----:B------:R-:W-:-:S04]  /*1eb0*/  ISETP.GT.U32.AND P0, PT, R23, 0xfd, PT ;  /* 0x000000fd1700780c */ /* 0x000fc80003f04070 */
[----:B------:R-:W-:-:S13]  /*1ec0*/  ISETP.GT.U32.OR P0, PT, R24, 0xfd, P0 ;  /* 0x000000fd1800780c */ /* 0x000fda0000704470 */
[----:B------:R-:W-:Y:S01]  /*1ed0*/  @!P0 MOV R21, RZ ;  /* 0x000000ff00158202 */ /* 0x000fe20000000f00 */
[----:B------:R-:W-:Y:S06]  /*1ee0*/  @!P0 BRA `(.L_x_25) ;  /* 0x00000000005c8947 */ /* 0x000fec0003800000 */
[----:B------:R-:W-:Y:S02]  /*1ef0*/  FSETP.GTU.FTZ.AND P0, PT, |R3|, +INF , PT ;  /* 0x7f8000000300780b */ /* 0x000fe40003f1c200 */
[----:B------:R-:W-:-:S04]  /*1f00*/  FSETP.GTU.FTZ.AND P1, PT, |R0|, +INF , PT ;  /* 0x7f8000000000780b */ /* 0x000fc80003f3c200 */
[----:B------:R-:W-:-:S13]  /*1f10*/  PLOP3.LUT P0, PT, P0, P1, PT, 0xf8, 0x8f ;  /* 0x00000000008f781c */ /* 0x000fda0000703f70 */
[----:B------:R-:W-:Y:S05]  /*1f20*/  @P0 BRA `(.L_x_26) ;  /* 0x00000004004c0947 */ /* 0x000fea0003800000 */
[----:B------:R-:W-:-:S13]  /*1f30*/  LOP3.LUT P0, RZ, R0, 0x7fffffff, R3, 0xc8, !PT ;  /* 0x7fffffff00ff7812 */ /* 0x000fda000780c803 */
[----:B------:R-:W-:Y:S05]  /*1f40*/  @!P0 BRA `(.L_x_27) ;  /* 0x00000004003c8947 */ /* 0x000fea0003800000 */
[C---:B------:R-:W-:Y:S02]  /*1f50*/  FSETP.NEU.FTZ.AND P0, PT, |R3|.reuse, +INF , PT ;  /* 0x7f8000000300780b */ /* 0x040fe40003f1d200 */
[----:B------:R-:W-:Y:S02]  /*1f60*/  FSETP.NEU.FTZ.AND P2, PT, |R0|, +INF , PT ;  /* 0x7f8000000000780b */ /* 0x000fe40003f5d200 */
[----:B------:R-:W-:-:S11]  /*1f70*/  FSETP.NEU.FTZ.AND P1, PT, |R3|, +INF , PT ;  /* 0x7f8000000300780b */ /* 0x000fd60003f3d200 */
[----:B------:R-:W-:Y:S05]  /*1f80*/  @!P2 BRA !P0, `(.L_x_27) ;  /* 0x00000004002ca947 */ /* 0x000fea0004000000 */
[----:B------:R-:W-:-:S04]  /*1f90*/  LOP3.LUT P0, RZ, R3, 0x7fffffff, RZ, 0xc0, !PT ;  /* 0x7fffffff03ff7812 */ /* 0x000fc8000780c0ff */
[----:B------:R-:W-:-:S13]  /*1fa0*/  PLOP3.LUT P0, PT, P2, P0, PT, 0x2f, 0xf2 ;  /* 0x0000000000f2781c */ /* 0x000fda0001700577 */
[----:B------:R-:W-:Y:S05]  /*1fb0*/  @P0 BRA `(.L_x_28) ;  /* 0x0000000400180947 */ /* 0x000fea0003800000 */
[----:B------:R-:W-:-:S04]  /*1fc0*/  LOP3.LUT P0, RZ, R0, 0x7fffffff, RZ, 0xc0, !PT ;  /* 0x7fffffff00ff7812 */ /* 0x000fc8000780c0ff */
[----:B------:R-:W-:-:S13]  /*1fd0*/  PLOP3.LUT P0, PT, P1, P0, PT, 0x2f, 0xf2 ;  /* 0x0000000000f2781c */ /* 0x000fda0000f00577 */
[----:B------:R-:W-:Y:S05]  /*1fe0*/  @P0 BRA `(.L_x_29) ;  /* 0x0000000400000947 */ /* 0x000fea0003800000 */
[----:B------:R-:W-:Y:S02]  /*1ff0*/  ISETP.GE.AND P0, PT, R24, RZ, PT ;  /* 0x000000ff1800720c */ /* 0x000fe40003f06270 */
[----:B------:R-:W-:-:S11]  /*2000*/  ISETP.GE.AND P1, PT, R23, RZ, PT ;  /* 0x000000ff1700720c */ /* 0x000fd60003f26270 */
[----:B------:R-:W-:Y:S01]  /*2010*/  @P0 MOV R21, RZ ;  /* 0x000000ff00150202 */ /* 0x000fe20000000f00 */
[----:B------:R-:W-:Y:S02]  /*2020*/  @!P0 IMAD.MOV.U32 R21, RZ, RZ, -0x40 ;  /* 0xffffffc0ff158424 */ /* 0x000fe400078e00ff */
[----:B------:R-:W-:Y:S01]  /*2030*/  @!P0 FFMA R3, R3, 1.84467440737095516160e+19, RZ ;  /* 0x5f80000003038823 */ /* 0x000fe200000000ff */
[----:B------:R-:W-:Y:S02]  /*2040*/  @!P1 FFMA R0, R0, 1.84467440737095516160e+19, RZ ;  /* 0x5f80000000009823 */ /* 0x000fe400000000ff */
[----:B------:R-:W-:-:S07]  /*2050*/  @!P1 IADD3 R21, PT, PT, R21, 0x40, RZ ;  /* 0x0000004015159810 */ /* 0x000fce0007ffe0ff */
.L_x_25:
[----:B------:R-:W-:Y:S01]  /*2060*/  LEA R23, R20, 0xc0800000, 0x17 ;  /* 0xc080000014177811 */ /* 0x000fe200078eb8ff */
[----:B------:R-:W-:Y:S01]  /*2070*/  VIADD R22, R22, 0xffffff81 ;  /* 0xffffff8116167836 */ /* 0x000fe20000000000 */
[----:B------:R-:W-:Y:S02]  /*2080*/  BSSY.RECONVERGENT B3, `(.L_x_30) ;  /* 0x0000035000037945 */ /* 0x000fe40003800200 */
[----:B------:R-:W-:Y:S01]  /*2090*/  IADD3 R26, PT, PT, -R23, R0, RZ ;  /* 0x00000000171a7210 */ /* 0x000fe20007ffe1ff */
[C---:B------:R-:W-:Y:S01]  /*20a0*/  IMAD R0, R22.reuse, -0x800000, R3 ;  /* 0xff80000016007824 */ /* 0x040fe200078e0203 */
[----:B------:R-:W-:Y:S02]  /*20b0*/  IADD3 R20, PT, PT, R22, 0x7f, -R20 ;  /* 0x0000007f16147810 */ /* 0x000fe40007ffe814 */
[----:B------:R-:W0:Y:S01]  /*20c0*/  MUFU.RCP R24, R26 ;  /* 0x0000001a00187308 */ /* 0x000e220000001000 */
[----:B------:R-:W-:Y:S01]  /*20d0*/  FADD.FTZ R23, -R26, -RZ ;  /* 0x800000ff1a177221 */ /* 0x000fe20000010100 */
[----:B------:R-:W-:-:S03]  /*20e0*/  IADD3 R21, PT, PT, R20, R21, RZ ;  /* 0x0000001514157210 */ /* 0x000fc60007ffe0ff */
[----:B0-----:R-:W-:-:S04]  /*20f0*/  FFMA R25, R24, R23, 1 ;  /* 0x3f80000018197423 */ /* 0x001fc80000000017 */
[----:B------:R-:W-:-:S04]  /*2100*/  FFMA R25, R24, R25, R24 ;  /* 0x0000001918197223 */ /* 0x000fc80000000018 */
[----:B------:R-:W-:-:S04]  /*2110*/  FFMA R24, R0, R25, RZ ;  /* 0x0000001900187223 */ /* 0x000fc800000000ff */
[----:B------:R-:W-:-:S04]  /*2120*/  FFMA R3, R23, R24, R0 ;  /* 0x0000001817037223 */ /* 0x000fc80000000000 */
[----:B------:R-:W-:-:S04]  /*2130*/  FFMA R24, R25, R3, R24 ;  /* 0x0000000319187223 */ /* 0x000fc80000000018 */
[----:B------:R-:W-:-:S04]  /*2140*/  FFMA R23, R23, R24, R0 ;  /* 0x0000001817177223 */ /* 0x000fc80000000000 */
[----:B------:R-:W-:-:S05]  /*2150*/  FFMA R0, R25, R23, R24 ;  /* 0x0000001719007223 */ /* 0x000fca0000000018 */
[----:B------:R-:W-:-:S04]  /*2160*/  SHF.R.U32.HI R3, RZ, 0x17, R0 ;  /* 0x00000017ff037819 */ /* 0x000fc80000011600 */
[----:B------:R-:W-:-:S04]  /*2170*/  LOP3.LUT R20, R3, 0xff, RZ, 0xc0, !PT ;  /* 0x000000ff03147812 */ /* 0x000fc800078ec0ff */
[----:B------:R-:W-:-:S05]  /*2180*/  IADD3 R3, PT, PT, R20, R21, RZ ;  /* 0x0000001514037210 */ /* 0x000fca0007ffe0ff */
[----:B------:R-:W-:-:S05]  /*2190*/  VIADD R20, R3, 0xffffffff ;  /* 0xffffffff03147836 */ /* 0x000fca0000000000 */
[----:B------:R-:W-:-:S13]  /*21a0*/  ISETP.GE.U32.AND P0, PT, R20, 0xfe, PT ;  /* 0x000000fe1400780c */ /* 0x000fda0003f06070 */
[----:B------:R-:W-:Y:S05]  /*21b0*/  @!P0 BRA `(.L_x_31) ;  /* 0x0000000000808947 */ /* 0x000fea0003800000 */
[----:B------:R-:W-:-:S13]  /*21c0*/  ISETP.GT.AND P0, PT, R3, 0xfe, PT ;  /* 0x000000fe0300780c */ /* 0x000fda0003f04270 */
[----:B------:R-:W-:Y:S05]  /*21d0*/  @P0 BRA `(.L_x_32) ;  /* 0x00000000006c0947 */ /* 0x000fea0003800000 */
[----:B------:R-:W-:-:S13]  /*21e0*/  ISETP.GE.AND P0, PT, R3, 0x1, PT ;  /* 0x000000010300780c */ /* 0x000fda0003f06270 */
[----:B------:R-:W-:Y:S05]  /*21f0*/  @P0 BRA `(.L_x_33) ;  /* 0x0000000000740947 */ /* 0x000fea0003800000 */
[----:B------:R-:W-:Y:S02]  /*2200*/  ISETP.GE.AND P0, PT, R3, -0x18, PT ;  /* 0xffffffe80300780c */ /* 0x000fe40003f06270 */
[----:B------:R-:W-:-:S11]  /*2210*/  LOP3.LUT R0, R0, 0x80000000, RZ, 0xc0, !PT ;  /* 0x8000000000007812 */ /* 0x000fd600078ec0ff */
[----:B------:R-:W-:Y:S05]  /*2220*/  @!P0 BRA `(.L_x_33) ;  /* 0x0000000000688947 */ /* 0x000fea0003800000 */
[CCC-:B------:R-:W-:Y:S01]  /*2230*/  FFMA.RZ R20, R25.reuse, R23.reuse, R24.reuse ;  /* 0x0000001719147223 */ /* 0x1c0fe2000000c018 */
[CCC-:B------:R-:W-:Y:S01]  /*2240*/  FFMA.RP R21, R25.reuse, R23.reuse, R24.reuse ;  /* 0x0000001719157223 */ /* 0x1c0fe20000008018 */
[----:B------:R-:W-:Y:S01]  /*2250*/  FFMA.RM R24, R25, R23, R24 ;  /* 0x0000001719187223 */ /* 0x000fe20000004018 */
[C---:B------:R-:W-:Y:S02]  /*2260*/  IADD3 R22, PT, PT, R3.reuse, 0x20, RZ ;  /* 0x0000002003167810 */ /* 0x040fe40007ffe0ff */
[----:B------:R-:W-:Y:S02]  /*2270*/  LOP3.LUT R20, R20, 0x7fffff, RZ, 0xc0, !PT ;  /* 0x007fffff14147812 */ /* 0x000fe400078ec0ff */
[C---:B------:R-:W-:Y:S02]  /*2280*/  ISETP.NE.AND P2, PT, R3.reuse, RZ, PT ;  /* 0x000000ff0300720c */ /* 0x040fe40003f45270 */
[----:B------:R-:W-:Y:S02]  /*2290*/  LOP3.LUT R23, R20, 0x800000, RZ, 0xfc, !PT ;  /* 0x0080000014177812 */ /* 0x000fe400078efcff */
[----:B------:R-:W-:-:S02]  /*22a0*/  ISETP.NE.AND P1, PT, R3, RZ, PT ;  /* 0x000000ff0300720c */ /* 0x000fc40003f25270 */
[----:B------:R-:W-:Y:S02]  /*22b0*/  IADD3 R3, PT, PT, -R3, RZ, RZ ;  /* 0x000000ff03037210 */ /* 0x000fe40007ffe1ff */
[----:B------:R-:W-:Y:S02]  /*22c0*/  SHF.L.U32 R22, R23, R22, RZ ;  /* 0x0000001617167219 */ /* 0x000fe400000006ff */
[----:B------:R-:W-:Y:S02]  /*22d0*/  FSETP.NEU.FTZ.AND P0, PT, R21, R24, PT ;  /* 0x000000181500720b */ /* 0x000fe40003f1d000 */
[----:B------:R-:W-:Y:S02]  /*22e0*/  SEL R20, R3, RZ, P2 ;  /* 0x000000ff03147207 */ /* 0x000fe40001000000 */
[----:B------:R-:W-:Y:S02]  /*22f0*/  ISETP.NE.AND P1, PT, R22, RZ, P1 ;  /* 0x000000ff1600720c */ /* 0x000fe40000f25270 */
[----:B------:R-:W-:-:S02]  /*2300*/  SHF.R.U32.HI R23, RZ, R20, R23 ;  /* 0x00000014ff177219 */ /* 0x000fc40000011617 */
[----:B------:R-:W-:Y:S02]  /*2310*/  PLOP3.LUT P0, PT, P0, P1, PT, 0xf8, 0x8f ;  /* 0x00000000008f781c */ /* 0x000fe40000703f70 */
[----:B------:R-:W-:Y:S02]  /*2320*/  SHF.R.U32.HI R3, RZ, 0x1, R23 ;  /* 0x00000001ff037819 */ /* 0x000fe40000011617 */
[----:B------:R-:W-:-:S04]  /*2330*/  SEL R20, RZ, 0x1, !P0 ;  /* 0x00000001ff147807 */ /* 0x000fc80004000000 */
[----:B------:R-:W-:-:S04]  /*2340*/  LOP3.LUT R20, R20, 0x1, R3, 0xf8, !PT ;  /* 0x0000000114147812 */ /* 0x000fc800078ef803 */
[----:B------:R-:W-:-:S05]  /*2350*/  LOP3.LUT R20, R20, R23, RZ, 0xc0, !PT ;  /* 0x0000001714147212 */ /* 0x000fca00078ec0ff */
[----:B------:R-:W-:-:S05]  /*2360*/  IMAD.IADD R3, R3, 0x1, R20 ;  /* 0x0000000103037824 */ /* 0x000fca00078e0214 */
[----:B------:R-:W-:Y:S01]  /*2370*/  LOP3.LUT R0, R3, R0, RZ, 0xfc, !PT ;  /* 0x0000000003007212 */ /* 0x000fe200078efcff */
[----:B------:R-:W-:Y:S06]  /*2380*/  BRA `(.L_x_33) ;  /* 0x0000000000107947 */ /* 0x000fec0003800000 */
.L_x_32:
[----:B------:R-:W-:-:S04]  /*2390*/  LOP3.LUT R0, R0, 0x80000000, RZ, 0xc0, !PT ;  /* 0x8000000000007812 */ /* 0x000fc800078ec0ff */
[----:B------:R-:W-:Y:S01]  /*23a0*/  LOP3.LUT R0, R0, 0x7f800000, RZ, 0xfc, !PT ;  /* 0x7f80000000007812 */ /* 0x000fe200078efcff */
[----:B------:R-:W-:Y:S06]  /*23b0*/  BRA `(.L_x_33) ;  /* 0x0000000000047947 */ /* 0x000fec0003800000 */
.L_x_31:
[----:B------:R-:W-:-:S07]  /*23c0*/  LEA R0, R21, R0, 0x17 ;  /* 0x0000000015007211 */ /* 0x000fce00078eb8ff */
.L_x_33:
[----:B------:R-:W-:Y:S05]  /*23d0*/  BSYNC.RECONVERGENT B3 ;  /* 0x0000000000037941 */ /* 0x000fea0003800200 */
.L_x_30:
[----:B------:R-:W-:Y:S05]  /*23e0*/  BRA `(.L_x_34) ;  /* 0x0000000000207947 */ /* 0x000fea0003800000 */
.L_x_29:
[----:B------:R-:W-:-:S04]  /*23f0*/  LOP3.LUT R0, R0, 0x80000000, R3, 0x48, !PT ;  /* 0x8000000000007812 */ /* 0x000fc800078e4803 */
[----:B------:R-:W-:Y:S01]  /*2400*/  LOP3.LUT R0, R0, 0x7f800000, RZ, 0xfc, !PT ;  /* 0x7f80000000007812 */ /* 0x000fe200078efcff */
[----:B------:R-:W-:Y:S06]  /*2410*/  BRA `(.L_x_34) ;  /* 0x0000000000147947 */ /* 0x000fec0003800000 */
.L_x_28:
[----:B------:R-:W-:Y:S01]  /*2420*/  LOP3.LUT R0, R0, 0x80000000, R3, 0x48, !PT ;  /* 0x8000000000007812 */ /* 0x000fe200078e4803 */
[----:B------:R-:W-:Y:S06]  /*2430*/  BRA `(.L_x_34) ;  /* 0x00000000000c7947 */ /* 0x000fec0003800000 */
.L_x_27:
[----:B------:R-:W0:Y:S01]  /*2440*/  MUFU.RSQ R0, -QNAN ;  /* 0xffc0000000007908 */ /* 0x000e220000001400 */
[----:B------:R-:W-:Y:S05]  /*2450*/  BRA `(.L_x_34) ;  /* 0x0000000000047947 */ /* 0x000fea0003800000 */
.L_x_26:
[----:B------:R-:W-:-:S07]  /*2460*/  FADD.FTZ R0, R3, R0 ;  /* 0x0000000003007221 */ /* 0x000fce0000010000 */
.L_x_34:
[----:B------:R-:W-:Y:S05]  /*2470*/  BSYNC.RECONVERGENT B2 ;  /* 0x0000000000027941 */ /* 0x000fea0003800200 */
.L_x_24:
[----:B------:R-:W-:-:S04]  /*2480*/  HFMA2 R3, -RZ, RZ, 0, 0 ;  /* 0x00000000ff037431 */ /* 0x000fc800000001ff */
[----:B0-----:R-:W-:Y:S05]  /*2490*/  RET.REL.NODEC R2 `(_Z17_2Dstencil_globalPfS_S_iii) ;  /* 0xffffffd802d87950 */ /* 0x001fea0003c3ffff */
.L_x_35:
[----:B------:R-:W-:-:S00]  /*24a0*/  BRA `(.L_x_35) ;  /* 0xfffffffc00fc7947 */ /* 0x000fc0000383ffff */
[----:B------:R-:W-:-:S00]  /*24b0*/  NOP ;  /* 0x0000000000007918 */ /* 0x000fc00000000000 */
        /* <DEDUP_REMOVED lines=12> */
.L_x_37:


//--------------------- .nv.shared._Z17_2Dstencil_globalPfS_S_iii --------------------------
	.section	.nv.shared._Z17_2Dstencil_globalPfS_S_iii,"aw",@nobits
	.sectionflags	@""
	.align	16
	.zero		1024


//--------------------- .nv.shared.reserved.0     --------------------------
	.section	.nv.shared.reserved.0,"aw",@nobits
	.weak		__nv_reservedSMEM_offset_0_alias
	.size		__nv_reservedSMEM_offset_0_alias, 0, 64
	.other		__nv_reservedSMEM_offset_0_alias,@"STO_CUDA_RESERVED_SHARED STV_DEFAULT"
__nv_reservedSMEM_offset_0_alias:
	.zero		0
	.zero		64


//--------------------- .nv.constant0._Z17_2Dstencil_globalPfS_S_iii --------------------------
	.section	.nv.constant0._Z17_2Dstencil_globalPfS_S_iii,"a",@progbits
	.sectionflags	@""
	.align	4
.nv.constant0._Z17_2Dstencil_globalPfS_S_iii:
	.zero		932


//--------------------- SYMBOLS --------------------------

	.type		.nv.reservedSmem.offset0,@object
	.size		.nv.reservedSmem.offset0,0x4
	.type		.nv.reservedSmem.cap,@object
	.size		.nv.reservedSmem.cap,0x4
